	.target	sm_90a

	.elftype	@"ET_EXEC"


//--------------------- .note.nv.tkinfo           --------------------------
	.section	.note.nv.tkinfo,"",@"SHT_NOTE"
	.sectionflags	@"SHF_NOTE_NV_TKINFO"
	.tkinfo
        /*0018*/ 	.word	0x00000002
        /*0030*/ 	.string	""
        /*0030*/ 	.string	"ptxas"
        /*0030*/ 	.string	"Cuda compilation tools, release 13.0, V13.0.88"
        /*0030*/ 	.string	"Build cuda_13.0.r13.0/compiler.36424714_0"
        /*0030*/ 	.string	"-arch sm_90a -m 64 "



//--------------------- .note.nv.cuinfo           --------------------------
	.section	.note.nv.cuinfo,"",@"SHT_NOTE"
	.sectionflags	@"SHF_NOTE_NV_CUINFO"
        /*0018*/ 	.short	0x0002
        /*001a*/ 	.short	0x005a
        /*001c*/ 	.short	0x0082
	.zero		2


//--------------------- .nv.info                  --------------------------
	.section	.nv.info,"",@"SHT_CUDA_INFO"
	.align	4


	//----- nvinfo : EIATTR_REGCOUNT
	.align		4
        /*0000*/ 	.byte	0x04, 0x2f
        /*0002*/ 	.short	(.L_15 - .L_14)
	.align		4
.L_14:
        /*0004*/ 	.word	index@(_ZN7cutlass13device_kernelINS_4gemm6kernel13GemmUniversalIN4cute5tupleIJiiiiEEENS1_10collective13CollectiveMmaINS1_34MainloopSm90TmaGmmaWarpSpecializedILi5ENS5_IJNS4_1CILi2EEENSA_ILi1EEESC_EEENS1_35KernelTmaWarpSpecializedCooperativeEEENS5_IJNSA_ILi256EEENSA_ILi128EEENSA_ILi32EEEEEEaNS5_IJlSC_lEEEaSK_NS4_8TiledMMAINS4_8MMA_AtomIJNS4_4SM904GMMA27MMA_64x128x32_S32S8S8_SS_TNEEEENS4_6LayoutISD_NS5_IJSC_NSA_ILi0EEESS_EEEEENS5_IJNS4_10UnderscoreESV_SV_EEEEENS4_13SM90_TMA_LOADENS4_14ComposedLayoutINS4_7SwizzleILi1ELi4ELi3EEENS4_18smem_ptr_flag_bitsILi8EEENSR_INS5_IJNSA_ILi8EEESI_EEENS5_IJSI_SC_EEEEEEEvNS4_8identityENS4_23SM90_TMA_LOAD_MULTICASTES18_vS19_EENS_8epilogue10collective6detail29Sm90TmaWarpSpecializedAdapterINS1D_15DefaultEpilogueIaSK_SK_NS1C_6thread17LinearCombinationIaLi1EiiLNS1H_9ScaleType4KindE0ELNS_15FloatRoundStyleE2EaEENS1_15EpilogueDefaultEEEEEvvEEEEvNT_6ParamsE)
        /*0008*/ 	.word	0x000000a8


	//----- nvinfo : EIATTR_FRAME_SIZE
	.align		4
.L_15:
        /*000c*/ 	.byte	0x04, 0x11
        /*000e*/ 	.short	(.L_17 - .L_16)
	.align		4
.L_16:
        /*0010*/ 	.word	index@(_ZN7cutlass13device_kernelINS_4gemm6kernel13GemmUniversalIN4cute5tupleIJiiiiEEENS1_10collective13CollectiveMmaINS1_34MainloopSm90TmaGmmaWarpSpecializedILi5ENS5_IJNS4_1CILi2EEENSA_ILi1EEESC_EEENS1_35KernelTmaWarpSpecializedCooperativeEEENS5_IJNSA_ILi256EEENSA_ILi128EEENSA_ILi32EEEEEEaNS5_IJlSC_lEEEaSK_NS4_8TiledMMAINS4_8MMA_AtomIJNS4_4SM904GMMA27MMA_64x128x32_S32S8S8_SS_TNEEEENS4_6LayoutISD_NS5_IJSC_NSA_ILi0EEESS_EEEEENS5_IJNS4_10UnderscoreESV_SV_EEEEENS4_13SM90_TMA_LOADENS4_14ComposedLayoutINS4_7SwizzleILi1ELi4ELi3EEENS4_18smem_ptr_flag_bitsILi8EEENSR_INS5_IJNSA_ILi8EEESI_EEENS5_IJSI_SC_EEEEEEEvNS4_8identityENS4_23SM90_TMA_LOAD_MULTICASTES18_vS19_EENS_8epilogue10collective6detail29Sm90TmaWarpSpecializedAdapterINS1D_15DefaultEpilogueIaSK_SK_NS1C_6thread17LinearCombinationIaLi1EiiLNS1H_9ScaleType4KindE0ELNS_15FloatRoundStyleE2EaEENS1_15EpilogueDefaultEEEEEvvEEEEvNT_6ParamsE)
        /*0014*/ 	.word	0x00000000


	//----- nvinfo : EIATTR_MIN_STACK_SIZE
	.align		4
.L_17:
        /*0018*/ 	.byte	0x04, 0x12
        /*001a*/ 	.short	(.L_19 - .L_18)
	.align		4
.L_18:
        /*001c*/ 	.word	index@(_ZN7cutlass13device_kernelINS_4gemm6kernel13GemmUniversalIN4cute5tupleIJiiiiEEENS1_10collective13CollectiveMmaINS1_34MainloopSm90TmaGmmaWarpSpecializedILi5ENS5_IJNS4_1CILi2EEENSA_ILi1EEESC_EEENS1_35KernelTmaWarpSpecializedCooperativeEEENS5_IJNSA_ILi256EEENSA_ILi128EEENSA_ILi32EEEEEEaNS5_IJlSC_lEEEaSK_NS4_8TiledMMAINS4_8MMA_AtomIJNS4_4SM904GMMA27MMA_64x128x32_S32S8S8_SS_TNEEEENS4_6LayoutISD_NS5_IJSC_NSA_ILi0EEESS_EEEEENS5_IJNS4_10UnderscoreESV_SV_EEEEENS4_13SM90_TMA_LOADENS4_14ComposedLayoutINS4_7SwizzleILi1ELi4ELi3EEENS4_18smem_ptr_flag_bitsILi8EEENSR_INS5_IJNSA_ILi8EEESI_EEENS5_IJSI_SC_EEEEEEEvNS4_8identityENS4_23SM90_TMA_LOAD_MULTICASTES18_vS19_EENS_8epilogue10collective6detail29Sm90TmaWarpSpecializedAdapterINS1D_15DefaultEpilogueIaSK_SK_NS1C_6thread17LinearCombinationIaLi1EiiLNS1H_9ScaleType4KindE0ELNS_15FloatRoundStyleE2EaEENS1_15EpilogueDefaultEEEEEvvEEEEvNT_6ParamsE)
        /*0020*/ 	.word	0x00000000
.L_19:


//--------------------- .nv.compat                --------------------------
	.section	.nv.compat,"",@"SHT_CUDA_COMPAT_INFO"
	.align	4
        /*0000*/ 	.byte	0x02, 0x09, 0x01, 0x00, 0x02, 0x02, 0x04, 0x00, 0x02, 0x05, 0x05, 0x00, 0x03, 0x07, 0x01, 0x01
        /*0010*/ 	.byte	0x02, 0x03, 0x01, 0x00, 0x02, 0x06, 0x01, 0x00, 0x04, 0x0b, 0x08, 0x00, 0x00, 0x00, 0x00, 0x00
        /*0020*/ 	.byte	0x00, 0x00, 0x00, 0x00


//--------------------- .nv.info._ZN7cutlass13device_kernelINS_4gemm6kernel13GemmUniversalIN4cute5tupleIJiiiiEEENS1_10collective13CollectiveMmaINS1_34MainloopSm90TmaGmmaWarpSpecializedILi5ENS5_IJNS4_1CILi2EEENSA_ILi1EEESC_EEENS1_35KernelTmaWarpSpecializedCooperativeEEENS5_IJNSA_ILi256EEENSA_ILi128EEENSA_ILi32EEEEEEaNS5_IJlSC_lEEEaSK_NS4_8TiledMMAINS4_8MMA_AtomIJNS4_4SM904GMMA27MMA_64x128x32_S32S8S8_SS_TNEEEENS4_6LayoutISD_NS5_IJSC_NSA_ILi0EEESS_EEEEENS5_IJNS4_10UnderscoreESV_SV_EEEEENS4_13SM90_TMA_LOADENS4_14ComposedLayoutINS4_7SwizzleILi1ELi4ELi3EEENS4_18smem_ptr_flag_bitsILi8EEENSR_INS5_IJNSA_ILi8EEESI_EEENS5_IJSI_SC_EEEEEEEvNS4_8identityENS4_23SM90_TMA_LOAD_MULTICASTES18_vS19_EENS_8epilogue10collective6detail29Sm90TmaWarpSpecializedAdapterINS1D_15DefaultEpilogueIaSK_SK_NS1C_6thread17LinearCombinationIaLi1EiiLNS1H_9ScaleType4KindE0ELNS_15FloatRoundStyleE2EaEENS1_15EpilogueDefaultEEEEEvvEEEEvNT_6ParamsE --------------------------
	.section	.nv.info._ZN7cutlass13device_kernelINS_4gemm6kernel13GemmUniversalIN4cute5tupleIJiiiiEEENS1_10collective13CollectiveMmaINS1_34MainloopSm90TmaGmmaWarpSpecializedILi5ENS5_IJNS4_1CILi2EEENSA_ILi1EEESC_EEENS1_35KernelTmaWarpSpecializedCooperativeEEENS5_IJNSA_ILi256EEENSA_ILi128EEENSA_ILi32EEEEEEaNS5_IJlSC_lEEEaSK_NS4_8TiledMMAINS4_8MMA_AtomIJNS4_4SM904GMMA27MMA_64x128x32_S32S8S8_SS_TNEEEENS4_6LayoutISD_NS5_IJSC_NSA_ILi0EEESS_EEEEENS5_IJNS4_10UnderscoreESV_SV_EEEEENS4_13SM90_TMA_LOADENS4_14ComposedLayoutINS4_7SwizzleILi1ELi4ELi3EEENS4_18smem_ptr_flag_bitsILi8EEENSR_INS5_IJNSA_ILi8EEESI_EEENS5_IJSI_SC_EEEEEEEvNS4_8identityENS4_23SM90_TMA_LOAD_MULTICASTES18_vS19_EENS_8epilogue10collective6detail29Sm90TmaWarpSpecializedAdapterINS1D_15DefaultEpilogueIaSK_SK_NS1C_6thread17LinearCombinationIaLi1EiiLNS1H_9ScaleType4KindE0ELNS_15FloatRoundStyleE2EaEENS1_15EpilogueDefaultEEEEEvvEEEEvNT_6ParamsE,"",@"SHT_CUDA_INFO"
	.sectionflags	@""
	.align	4


	//----- nvinfo : EIATTR_CUDA_API_VERSION
	.align		4
        /*0000*/ 	.byte	0x04, 0x37
        /*0002*/ 	.short	(.L_21 - .L_20)
.L_20:
        /*0004*/ 	.word	0x00000082


	//----- nvinfo : EIATTR_KPARAM_INFO
	.align		4
.L_21:
        /*0008*/ 	.byte	0x04, 0x17
        /*000a*/ 	.short	(.L_23 - .L_22)
.L_22:
        /*000c*/ 	.word	0x00000000
        /*0010*/ 	.short	0x0000
        /*0012*/ 	.short	0x0070
        /*0014*/ 	.byte	0x00, 0xf0, 0x01, 0x10


	//----- nvinfo : EIATTR_SPARSE_MMA_MASK
	.align		4
.L_23:
        /*0018*/ 	.byte	0x03, 0x50
        /*001a*/ 	.short	0x0000


	//----- nvinfo : EIATTR_MAXREG_COUNT
	.align		4
        /*001c*/ 	.byte	0x03, 0x1b
        /*001e*/ 	.short	0x00a8


	//----- nvinfo : EIATTR_NUM_BARRIERS
	.align		4
        /*0020*/ 	.byte	0x02, 0x4c
        /*0022*/ 	.byte	0x01
	.zero		1


	//----- nvinfo : EIATTR_EXTERNS
	.align		4
        /*0024*/ 	.byte	0x04, 0x0f
        /*0026*/ 	.short	(.L_25 - .L_24)


	//   ....[0]....
	.align		4
.L_24:
        /*0028*/ 	.word	index@(__assertfail)


	//----- nvinfo : EIATTR_MERCURY_ISA_VERSION
	.align		4
.L_25:
        /*002c*/ 	.byte	0x03, 0x5f
        /*002e*/ 	.short	0x0101


	//----- nvinfo : EIATTR_INT_WARP_WIDE_INSTR_OFFSETS
	.align		4
        /*0030*/ 	.byte	0x04, 0x31
        /*0032*/ 	.short	(.L_27 - .L_26)


	//   ....[0]....
.L_26:
        /*0034*/ 	.word	0x000004a0


	//   ....[1]....
        /*0038*/ 	.word	0x000004d0


	//   ....[2]....
        /*003c*/ 	.word	0x00000690


	//----- nvinfo : EIATTR_COOP_GROUP_MASK_REGIDS
	.align		4
.L_27:
        /*0040*/ 	.byte	0x04, 0x29
        /*0042*/ 	.short	(.L_29 - .L_28)


	//   ....[0]....
.L_28:
        /*0044*/ 	.word	0xffffffff


	//   ....[1]....
        /*0048*/ 	.word	0xffffffff


	//   ....[2]....
        /*004c*/ 	.word	0xffffffff


	//   ....[3]....
        /*0050*/ 	.word	0xffffffff


	//   ....[4]....
        /*0054*/ 	.word	0xffffffff


	//   ....[5]....
        /*0058*/ 	.word	0xffffffff


	//----- nvinfo : EIATTR_COOP_GROUP_INSTR_OFFSETS
	.align		4
.L_29:
        /*005c*/ 	.byte	0x04, 0x28
        /*005e*/ 	.short	(.L_31 - .L_30)


	//   ....[0]....
.L_30:
        /*0060*/ 	.word	0x00000060


	//   ....[1]....
        /*0064*/ 	.word	0x00000070


	//   ....[2]....
        /*0068*/ 	.word	0x00000130


	//   ....[3]....
        /*006c*/ 	.word	0x000002f0


	//   ....[4]....
        /*0070*/ 	.word	0x00000810


	//   ....[5]....
        /*0074*/ 	.word	0x00001250


	//----- nvinfo : EIATTR_REG_RECONFIG
	.align		4
.L_31:
        /*0078*/ 	.byte	0x01, 0x54
	.zero		2


	//----- nvinfo : EIATTR_SYSCALL_OFFSETS
	.align		4
        /*007c*/ 	.byte	0x04, 0x46
        /*007e*/ 	.short	(.L_33 - .L_32)


	//   ....[0]....
.L_32:
        /*0080*/ 	.word	0x00001420


	//----- nvinfo : EIATTR_MBARRIER_INSTR_OFFSETS
	.align		4
.L_33:
        /*0084*/ 	.byte	0x04, 0x39
        /*0086*/ 	.short	(.L_35 - .L_34)


	//   ....[0]....
.L_34:
        /*0088*/ 	.word	0x00000230
        /*008c*/ 	.word	0x000000ff
        /*0090*/ 	.word	0x00000000
        /*0094*/ 	.short	0x0100
        /*0096*/ 	.byte	0x08
	.zero		1


	//   ....[1]....
        /*0098*/ 	.word	0x00000240
        /*009c*/ 	.word	0x000000ff
        /*00a0*/ 	.word	0x00000028
        /*00a4*/ 	.short	0x0100
        /*00a6*/ 	.byte	0x08
	.zero		1


	//   ....[2]....
        /*00a8*/ 	.word	0x00000250
        /*00ac*/ 	.word	0x000000ff
        /*00b0*/ 	.word	0x00000008
        /*00b4*/ 	.short	0x0100
        /*00b6*/ 	.byte	0x08
	.zero		1


	//   ....[3]....
        /*00b8*/ 	.word	0x00000260
        /*00bc*/ 	.word	0x000000ff
        /*00c0*/ 	.word	0x00000030
        /*00c4*/ 	.short	0x0100
        /*00c6*/ 	.byte	0x08
	.zero		1


	//   ....[4]....
        /*00c8*/ 	.word	0x00000270
        /*00cc*/ 	.word	0x000000ff
        /*00d0*/ 	.word	0x00000010
        /*00d4*/ 	.short	0x0100
        /*00d6*/ 	.byte	0x08
	.zero		1


	//   ....[5]....
        /*00d8*/ 	.word	0x00000280
        /*00dc*/ 	.word	0x000000ff
        /*00e0*/ 	.word	0x00000038
        /*00e4*/ 	.short	0x0100
        /*00e6*/ 	.byte	0x08
	.zero		1


	//   ....[6]....
        /*00e8*/ 	.word	0x00000290
        /*00ec*/ 	.word	0x000000ff
        /*00f0*/ 	.word	0x00000018
        /*00f4*/ 	.short	0x0100
        /*00f6*/ 	.byte	0x08
	.zero		1


	//   ....[7]....
        /*00f8*/ 	.word	0x000002a0
        /*00fc*/ 	.word	0x000000ff
        /*0100*/ 	.word	0x00000040
        /*0104*/ 	.short	0x0100
        /*0106*/ 	.byte	0x08
	.zero		1


	//   ....[8]....
        /*0108*/ 	.word	0x000002b0
        /*010c*/ 	.word	0x000000ff
        /*0110*/ 	.word	0x00000020
        /*0114*/ 	.short	0x0100
        /*0116*/ 	.byte	0x08
	.zero		1


	//   ....[9]....
        /*0118*/ 	.word	0x000002c0
        /*011c*/ 	.word	0x000000ff
        /*0120*/ 	.word	0x00000048
        /*0124*/ 	.short	0x0100
        /*0126*/ 	.byte	0x08
	.zero		1


	//   ....[10]....
        /*0128*/ 	.word	0x00000710
        /*012c*/ 	.word	0x000000ff
        /*0130*/ 	.word	0x00000060
        /*0134*/ 	.short	0x0100
        /*0136*/ 	.byte	0x06
	.zero		1


	//   ....[11]....
        /*0138*/ 	.word	0x000007a0
        /*013c*/ 	.word	0x000000ff
        /*0140*/ 	.word	0x00000068
        /*0144*/ 	.short	0x0100
        /*0146*/ 	.byte	0x06
	.zero		1


	//   ....[12]....
        /*0148*/ 	.word	0x000014f0
        /*014c*/ 	.word	0x00000003
        /*0150*/ 	.word	0x00000000
        /*0154*/ 	.short	0x010a
        /*0156*/ 	.byte	0x3f
	.zero		1


	//   ....[13]....
        /*0158*/ 	.word	0x00001530
        /*015c*/ 	.word	0x00000003
        /*0160*/ 	.word	0x00000000
        /*0164*/ 	.short	0x010a
        /*0166*/ 	.byte	0x3f
	.zero		1


	//   ....[14]....
        /*0168*/ 	.word	0x000017d0
        /*016c*/ 	.word	0x00000005
        /*0170*/ 	.word	0x00000000
        /*0174*/ 	.short	0x010a
        /*0176*/ 	.byte	0x3f
	.zero		1


	//   ....[15]....
        /*0178*/ 	.word	0x00001810
        /*017c*/ 	.word	0x00000005
        /*0180*/ 	.word	0x00000000
        /*0184*/ 	.short	0x010a
        /*0186*/ 	.byte	0x3f
	.zero		1


	//   ....[16]....
        /*0188*/ 	.word	0x00001950
        /*018c*/ 	.word	0x00000005
        /*0190*/ 	.word	0x00000000
        /*0194*/ 	.short	0x0101
        /*0196*/ 	.byte	0x3f
	.zero		1


	//   ....[17]....
        /*0198*/ 	.word	0x00001b70
        /*019c*/ 	.word	0x00000003
        /*01a0*/ 	.word	0x00000000
        /*01a4*/ 	.short	0x0101
        /*01a6*/ 	.byte	0x3f
	.zero		1


	//   ....[18]....
        /*01a8*/ 	.word	0x000091c0
        /*01ac*/ 	.word	0x00000017
        /*01b0*/ 	.word	0x00000028
        /*01b4*/ 	.short	0x010a
        /*01b6*/ 	.byte	0x3f
	.zero		1


	//   ....[19]....
        /*01b8*/ 	.word	0x00009530
        /*01bc*/ 	.word	0x00000003
        /*01c0*/ 	.word	0x00000068
        /*01c4*/ 	.short	0x0101
        /*01c6*/ 	.byte	0x3f
	.zero		1


	//   ....[20]....
        /*01c8*/ 	.word	0x00009c90
        /*01cc*/ 	.word	0x00000007
        /*01d0*/ 	.word	0x00000000
        /*01d4*/ 	.short	0x010a
        /*01d6*/ 	.byte	0x3f
	.zero		1


	//   ....[21]....
        /*01d8*/ 	.word	0x00009d10
        /*01dc*/ 	.word	0x00000008
        /*01e0*/ 	.word	0x00000000
        /*01e4*/ 	.short	0x010a
        /*01e6*/ 	.byte	0x3f
	.zero		1


	//   ....[22]....
        /*01e8*/ 	.word	0x00009da0
        /*01ec*/ 	.word	0x00000009
        /*01f0*/ 	.word	0x00000000
        /*01f4*/ 	.short	0x010a
        /*01f6*/ 	.byte	0x3f
	.zero		1


	//   ....[23]....
        /*01f8*/ 	.word	0x00009e30
        /*01fc*/ 	.word	0x00000006
        /*0200*/ 	.word	0x00000000
        /*0204*/ 	.short	0x010a
        /*0206*/ 	.byte	0x3f
	.zero		1


	//   ....[24]....
        /*0208*/ 	.word	0x00009ec0
        /*020c*/ 	.word	0x00000003
        /*0210*/ 	.word	0x00000000
        /*0214*/ 	.short	0x010a
        /*0216*/ 	.byte	0x3f
	.zero		1


	//   ....[25]....
        /*0218*/ 	.word	0x00009f20
        /*021c*/ 	.word	0x00000003
        /*0220*/ 	.word	0x00000000
        /*0224*/ 	.short	0x010a
        /*0226*/ 	.byte	0x3f
	.zero		1


	//   ....[26]....
        /*0228*/ 	.word	0x00009f70
        /*022c*/ 	.word	0x00000005
        /*0230*/ 	.word	0x00000000
        /*0234*/ 	.short	0x010a
        /*0236*/ 	.byte	0x3f
	.zero		1


	//   ....[27]....
        /*0238*/ 	.word	0x0000a040
        /*023c*/ 	.word	0x00000017
        /*0240*/ 	.word	0x00000028
        /*0244*/ 	.short	0x010a
        /*0246*/ 	.byte	0x3f
	.zero		1


	//   ....[28]....
        /*0248*/ 	.word	0x0000a110
        /*024c*/ 	.word	0x00000007
        /*0250*/ 	.word	0x00000000
        /*0254*/ 	.short	0x010a
        /*0256*/ 	.byte	0x3f
	.zero		1


	//   ....[29]....
        /*0258*/ 	.word	0x0000a160
        /*025c*/ 	.word	0x00000008
        /*0260*/ 	.word	0x00000000
        /*0264*/ 	.short	0x010a
        /*0266*/ 	.byte	0x3f
	.zero		1


	//   ....[30]....
        /*0268*/ 	.word	0x0000a1b0
        /*026c*/ 	.word	0x00000009
        /*0270*/ 	.word	0x00000000
        /*0274*/ 	.short	0x010a
        /*0276*/ 	.byte	0x3f
	.zero		1


	//   ....[31]....
        /*0278*/ 	.word	0x0000a200
        /*027c*/ 	.word	0x00000006
        /*0280*/ 	.word	0x00000000
        /*0284*/ 	.short	0x010a
        /*0286*/ 	.byte	0x3f
	.zero		1


	//----- nvinfo : EIATTR_NUM_MBARRIERS
	.align		4
.L_35:
        /*0288*/ 	.byte	0x03, 0x38
        /*028a*/ 	.short	0x000c


	//----- nvinfo : EIATTR_EXIT_INSTR_OFFSETS
	.align		4
        /*028c*/ 	.byte	0x04, 0x1c
        /*028e*/ 	.short	(.L_37 - .L_36)


	//   ....[0]....
.L_36:
        /*0290*/ 	.word	0x00000970


	//   ....[1]....
        /*0294*/ 	.word	0x00001190


	//   ....[2]....
        /*0298*/ 	.word	0x000088c0


	//   ....[3]....
        /*029c*/ 	.word	0x00008e20


	//   ....[4]....
        /*02a0*/ 	.word	0x00009f10


	//----- nvinfo : EIATTR_MAX_THREADS
	.align		4
.L_37:
        /*02a4*/ 	.byte	0x04, 0x05
        /*02a6*/ 	.short	(.L_39 - .L_38)
.L_38:
        /*02a8*/ 	.word	0x00000180
        /*02ac*/ 	.word	0x00000001
        /*02b0*/ 	.word	0x00000001


	//----- nvinfo : EIATTR_CRS_STACK_SIZE
	.align		4
.L_39:
        /*02b4*/ 	.byte	0x04, 0x1e
        /*02b6*/ 	.short	(.L_41 - .L_40)
.L_40:
        /*02b8*/ 	.word	0x00000000


	//----- nvinfo : EIATTR_CBANK_PARAM_SIZE
	.align		4
.L_41:
        /*02bc*/ 	.byte	0x03, 0x19
        /*02be*/ 	.short	0x0470


	//----- nvinfo : EIATTR_PARAM_CBANK
	.align		4
        /*02c0*/ 	.byte	0x04, 0x0a
        /*02c2*/ 	.short	(.L_43 - .L_42)
	.align		4
.L_42:
        /*02c4*/ 	.word	index@(.nv.constant0._ZN7cutlass13device_kernelINS_4gemm6kernel13GemmUniversalIN4cute5tupleIJiiiiEEENS1_10collective13CollectiveMmaINS1_34MainloopSm90TmaGmmaWarpSpecializedILi5ENS5_IJNS4_1CILi2EEENSA_ILi1EEESC_EEENS1_35KernelTmaWarpSpecializedCooperativeEEENS5_IJNSA_ILi256EEENSA_ILi128EEENSA_ILi32EEEEEEaNS5_IJlSC_lEEEaSK_NS4_8TiledMMAINS4_8MMA_AtomIJNS4_4SM904GMMA27MMA_64x128x32_S32S8S8_SS_TNEEEENS4_6LayoutISD_NS5_IJSC_NSA_ILi0EEESS_EEEEENS5_IJNS4_10UnderscoreESV_SV_EEEEENS4_13SM90_TMA_LOADENS4_14ComposedLayoutINS4_7SwizzleILi1ELi4ELi3EEENS4_18smem_ptr_flag_bitsILi8EEENSR_INS5_IJNSA_ILi8EEESI_EEENS5_IJSI_SC_EEEEEEEvNS4_8identityENS4_23SM90_TMA_LOAD_MULTICASTES18_vS19_EENS_8epilogue10collective6detail29Sm90TmaWarpSpecializedAdapterINS1D_15DefaultEpilogueIaSK_SK_NS1C_6thread17LinearCombinationIaLi1EiiLNS1H_9ScaleType4KindE0ELNS_15FloatRoundStyleE2EaEENS1_15EpilogueDefaultEEEEEvvEEEEvNT_6ParamsE)
        /*02c8*/ 	.short	0x0210
        /*02ca*/ 	.short	0x0470


	//----- nvinfo : EIATTR_SW_WAR
	.align		4
.L_43:
        /*02cc*/ 	.byte	0x04, 0x36
        /*02ce*/ 	.short	(.L_45 - .L_44)
.L_44:
        /*02d0*/ 	.word	0x00000008
.L_45:


//--------------------- .nv.callgraph             --------------------------
	.section	.nv.callgraph,"",@"SHT_CUDA_CALLGRAPH"
	.align	4
	.sectionentsize	8
	.align		4
        /*0000*/ 	.word	0x00000000
	.align		4
        /*0004*/ 	.word	0xffffffff
	.align		4
        /*0008*/ 	.word	index@(_ZN7cutlass13device_kernelINS_4gemm6kernel13GemmUniversalIN4cute5tupleIJiiiiEEENS1_10collective13CollectiveMmaINS1_34MainloopSm90TmaGmmaWarpSpecializedILi5ENS5_IJNS4_1CILi2EEENSA_ILi1EEESC_EEENS1_35KernelTmaWarpSpecializedCooperativeEEENS5_IJNSA_ILi256EEENSA_ILi128EEENSA_ILi32EEEEEEaNS5_IJlSC_lEEEaSK_NS4_8TiledMMAINS4_8MMA_AtomIJNS4_4SM904GMMA27MMA_64x128x32_S32S8S8_SS_TNEEEENS4_6LayoutISD_NS5_IJSC_NSA_ILi0EEESS_EEEEENS5_IJNS4_10UnderscoreESV_SV_EEEEENS4_13SM90_TMA_LOADENS4_14ComposedLayoutINS4_7SwizzleILi1ELi4ELi3EEENS4_18smem_ptr_flag_bitsILi8EEENSR_INS5_IJNSA_ILi8EEESI_EEENS5_IJSI_SC_EEEEEEEvNS4_8identityENS4_23SM90_TMA_LOAD_MULTICASTES18_vS19_EENS_8epilogue10collective6detail29Sm90TmaWarpSpecializedAdapterINS1D_15DefaultEpilogueIaSK_SK_NS1C_6thread17LinearCombinationIaLi1EiiLNS1H_9ScaleType4KindE0ELNS_15FloatRoundStyleE2EaEENS1_15EpilogueDefaultEEEEEvvEEEEvNT_6ParamsE)
	.align		4
        /*000c*/ 	.word	index@(__assertfail)
	.align		4
        /*0010*/ 	.word	0x00000000
	.align		4
        /*0014*/ 	.word	0xfffffffe
	.align		4
        /*0018*/ 	.word	0x00000000
	.align		4
        /*001c*/ 	.word	0xfffffffd
	.align		4
        /*0020*/ 	.word	0x00000000
	.align		4
        /*0024*/ 	.word	0xfffffffc


//--------------------- .nv.constant4             --------------------------
	.section	.nv.constant4,"a",@progbits
	.align	8
	.align		8
.nv.constant4:
        /*0000*/ 	.dword	__assertfail
	.align		8
        /*0008*/ 	.dword	__unnamed_1
	.align		8
        /*0010*/ 	.dword	_ZN39_INTERNAL_22a98fc5_4_k_cu_e688661f_75284cuda3std3__45__cpo5beginE
	.align		8
        /*0018*/ 	.dword	_ZN39_INTERNAL_22a98fc5_4_k_cu_e688661f_75284cuda3std3__45__cpo3endE
	.align		8
        /*0020*/ 	.dword	_ZN39_INTERNAL_22a98fc5_4_k_cu_e688661f_75284cuda3std3__45__cpo6cbeginE
	.align		8
        /*0028*/ 	.dword	_ZN39_INTERNAL_22a98fc5_4_k_cu_e688661f_75284cuda3std3__45__cpo4cendE
	.align		8
        /*0030*/ 	.dword	_ZN39_INTERNAL_22a98fc5_4_k_cu_e688661f_75284cuda3std3__441_GLOBAL__N__22a98fc5_4_k_cu_e688661f_75286ignoreE
	.align		8
        /*0038*/ 	.dword	_ZN39_INTERNAL_22a98fc5_4_k_cu_e688661f_75284cuda3std3__419piecewise_constructE
	.align		8
        /*0040*/ 	.dword	_ZN39_INTERNAL_22a98fc5_4_k_cu_e688661f_75284cuda3std3__48in_placeE
	.align		8
        /*0048*/ 	.dword	_ZN39_INTERNAL_22a98fc5_4_k_cu_e688661f_75284cuda3std6ranges3__45__cpo4swapE
	.align		8
        /*0050*/ 	.dword	_ZN39_INTERNAL_22a98fc5_4_k_cu_e688661f_75284cuda3std6ranges3__45__cpo9iter_moveE
	.align		8
        /*0058*/ 	.dword	_ZN39_INTERNAL_22a98fc5_4_k_cu_e688661f_75284cute7productE
	.align		8
        /*0060*/ 	.dword	_ZN39_INTERNAL_22a98fc5_4_k_cu_e688661f_75284cute1_E
	.align		8
        /*0068*/ 	.dword	$str$22
	.align		8
        /*0070*/ 	.dword	$str$23


//--------------------- .text._ZN7cutlass13device_kernelINS_4gemm6kernel13GemmUniversalIN4cute5tupleIJiiiiEEENS1_10collective13CollectiveMmaINS1_34MainloopSm90TmaGmmaWarpSpecializedILi5ENS5_IJNS4_1CILi2EEENSA_ILi1EEESC_EEENS1_35KernelTmaWarpSpecializedCooperativeEEENS5_IJNSA_ILi256EEENSA_ILi128EEENSA_ILi32EEEEEEaNS5_IJlSC_lEEEaSK_NS4_8TiledMMAINS4_8MMA_AtomIJNS4_4SM904GMMA27MMA_64x128x32_S32S8S8_SS_TNEEEENS4_6LayoutISD_NS5_IJSC_NSA_ILi0EEESS_EEEEENS5_IJNS4_10UnderscoreESV_SV_EEEEENS4_13SM90_TMA_LOADENS4_14ComposedLayoutINS4_7SwizzleILi1ELi4ELi3EEENS4_18smem_ptr_flag_bitsILi8EEENSR_INS5_IJNSA_ILi8EEESI_EEENS5_IJSI_SC_EEEEEEEvNS4_8identityENS4_23SM90_TMA_LOAD_MULTICASTES18_vS19_EENS_8epilogue10collective6detail29Sm90TmaWarpSpecializedAdapterINS1D_15DefaultEpilogueIaSK_SK_NS1C_6thread17LinearCombinationIaLi1EiiLNS1H_9ScaleType4KindE0ELNS_15FloatRoundStyleE2EaEENS1_15EpilogueDefaultEEEEEvvEEEEvNT_6ParamsE --------------------------
	.section	.text._ZN7cutlass13device_kernelINS_4gemm6kernel13GemmUniversalIN4cute5tupleIJiiiiEEENS1_10collective13CollectiveMmaINS1_34MainloopSm90TmaGmmaWarpSpecializedILi5ENS5_IJNS4_1CILi2EEENSA_ILi1EEESC_EEENS1_35KernelTmaWarpSpecializedCooperativeEEENS5_IJNSA_ILi256EEENSA_ILi128EEENSA_ILi32EEEEEEaNS5_IJlSC_lEEEaSK_NS4_8TiledMMAINS4_8MMA_AtomIJNS4_4SM904GMMA27MMA_64x128x32_S32S8S8_SS_TNEEEENS4_6LayoutISD_NS5_IJSC_NSA_ILi0EEESS_EEEEENS5_IJNS4_10UnderscoreESV_SV_EEEEENS4_13SM90_TMA_LOADENS4_14ComposedLayoutINS4_7SwizzleILi1ELi4ELi3EEENS4_18smem_ptr_flag_bitsILi8EEENSR_INS5_IJNSA_ILi8EEESI_EEENS5_IJSI_SC_EEEEEEEvNS4_8identityENS4_23SM90_TMA_LOAD_MULTICASTES18_vS19_EENS_8epilogue10collective6detail29Sm90TmaWarpSpecializedAdapterINS1D_15DefaultEpilogueIaSK_SK_NS1C_6thread17LinearCombinationIaLi1EiiLNS1H_9ScaleType4KindE0ELNS_15FloatRoundStyleE2EaEENS1_15EpilogueDefaultEEEEEvvEEEEvNT_6ParamsE,"ax",@progbits
	.align	128
.text._ZN7cutlass13device_kernelINS_4gemm6kernel13GemmUniversalIN4cute5tupleIJiiiiEEENS1_10collective13CollectiveMmaINS1_34MainloopSm90TmaGmmaWarpSpecializedILi5ENS5_IJNS4_1CILi2EEENSA_ILi1EEESC_EEENS1_35KernelTmaWarpSpecializedCooperativeEEENS5_IJNSA_ILi256EEENSA_ILi128EEENSA_ILi32EEEEEEaNS5_IJlSC_lEEEaSK_NS4_8TiledMMAINS4_8MMA_AtomIJNS4_4SM904GMMA27MMA_64x128x32_S32S8S8_SS_TNEEEENS4_6LayoutISD_NS5_IJSC_NSA_ILi0EEESS_EEEEENS5_IJNS4_10UnderscoreESV_SV_EEEEENS4_13SM90_TMA_LOADENS4_14ComposedLayoutINS4_7SwizzleILi1ELi4ELi3EEENS4_18smem_ptr_flag_bitsILi8EEENSR_INS5_IJNSA_ILi8EEESI_EEENS5_IJSI_SC_EEEEEEEvNS4_8identityENS4_23SM90_TMA_LOAD_MULTICASTES18_vS19_EENS_8epilogue10collective6detail29Sm90TmaWarpSpecializedAdapterINS1D_15DefaultEpilogueIaSK_SK_NS1C_6thread17LinearCombinationIaLi1EiiLNS1H_9ScaleType4KindE0ELNS_15FloatRoundStyleE2EaEENS1_15EpilogueDefaultEEEEEvvEEEEvNT_6ParamsE:
        .type           _ZN7cutlass13device_kernelINS_4gemm6kernel13GemmUniversalIN4cute5tupleIJiiiiEEENS1_10collective13CollectiveMmaINS1_34MainloopSm90TmaGmmaWarpSpecializedILi5ENS5_IJNS4_1CILi2EEENSA_ILi1EEESC_EEENS1_35KernelTmaWarpSpecializedCooperativeEEENS5_IJNSA_ILi256EEENSA_ILi128EEENSA_ILi32EEEEEEaNS5_IJlSC_lEEEaSK_NS4_8TiledMMAINS4_8MMA_AtomIJNS4_4SM904GMMA27MMA_64x128x32_S32S8S8_SS_TNEEEENS4_6LayoutISD_NS5_IJSC_NSA_ILi0EEESS_EEEEENS5_IJNS4_10UnderscoreESV_SV_EEEEENS4_13SM90_TMA_LOADENS4_14ComposedLayoutINS4_7SwizzleILi1ELi4ELi3EEENS4_18smem_ptr_flag_bitsILi8EEENSR_INS5_IJNSA_ILi8EEESI_EEENS5_IJSI_SC_EEEEEEEvNS4_8identityENS4_23SM90_TMA_LOAD_MULTICASTES18_vS19_EENS_8epilogue10collective6detail29Sm90TmaWarpSpecializedAdapterINS1D_15DefaultEpilogueIaSK_SK_NS1C_6thread17LinearCombinationIaLi1EiiLNS1H_9ScaleType4KindE0ELNS_15FloatRoundStyleE2EaEENS1_15EpilogueDefaultEEEEEvvEEEEvNT_6ParamsE,@function
        .size           _ZN7cutlass13device_kernelINS_4gemm6kernel13GemmUniversalIN4cute5tupleIJiiiiEEENS1_10collective13CollectiveMmaINS1_34MainloopSm90TmaGmmaWarpSpecializedILi5ENS5_IJNS4_1CILi2EEENSA_ILi1EEESC_EEENS1_35KernelTmaWarpSpecializedCooperativeEEENS5_IJNSA_ILi256EEENSA_ILi128EEENSA_ILi32EEEEEEaNS5_IJlSC_lEEEaSK_NS4_8TiledMMAINS4_8MMA_AtomIJNS4_4SM904GMMA27MMA_64x128x32_S32S8S8_SS_TNEEEENS4_6LayoutISD_NS5_IJSC_NSA_ILi0EEESS_EEEEENS5_IJNS4_10UnderscoreESV_SV_EEEEENS4_13SM90_TMA_LOADENS4_14ComposedLayoutINS4_7SwizzleILi1ELi4ELi3EEENS4_18smem_ptr_flag_bitsILi8EEENSR_INS5_IJNSA_ILi8EEESI_EEENS5_IJSI_SC_EEEEEEEvNS4_8identityENS4_23SM90_TMA_LOAD_MULTICASTES18_vS19_EENS_8epilogue10collective6detail29Sm90TmaWarpSpecializedAdapterINS1D_15DefaultEpilogueIaSK_SK_NS1C_6thread17LinearCombinationIaLi1EiiLNS1H_9ScaleType4KindE0ELNS_15FloatRoundStyleE2EaEENS1_15EpilogueDefaultEEEEEvvEEEEvNT_6ParamsE,(.L_x_333 - _ZN7cutlass13device_kernelINS_4gemm6kernel13GemmUniversalIN4cute5tupleIJiiiiEEENS1_10collective13CollectiveMmaINS1_34MainloopSm90TmaGmmaWarpSpecializedILi5ENS5_IJNS4_1CILi2EEENSA_ILi1EEESC_EEENS1_35KernelTmaWarpSpecializedCooperativeEEENS5_IJNSA_ILi256EEENSA_ILi128EEENSA_ILi32EEEEEEaNS5_IJlSC_lEEEaSK_NS4_8TiledMMAINS4_8MMA_AtomIJNS4_4SM904GMMA27MMA_64x128x32_S32S8S8_SS_TNEEEENS4_6LayoutISD_NS5_IJSC_NSA_ILi0EEESS_EEEEENS5_IJNS4_10UnderscoreESV_SV_EEEEENS4_13SM90_TMA_LOADENS4_14ComposedLayoutINS4_7SwizzleILi1ELi4ELi3EEENS4_18smem_ptr_flag_bitsILi8EEENSR_INS5_IJNSA_ILi8EEESI_EEENS5_IJSI_SC_EEEEEEEvNS4_8identityENS4_23SM90_TMA_LOAD_MULTICASTES18_vS19_EENS_8epilogue10collective6detail29Sm90TmaWarpSpecializedAdapterINS1D_15DefaultEpilogueIaSK_SK_NS1C_6thread17LinearCombinationIaLi1EiiLNS1H_9ScaleType4KindE0ELNS_15FloatRoundStyleE2EaEENS1_15EpilogueDefaultEEEEEvvEEEEvNT_6ParamsE)
        .other          _ZN7cutlass13device_kernelINS_4gemm6kernel13GemmUniversalIN4cute5tupleIJiiiiEEENS1_10collective13CollectiveMmaINS1_34MainloopSm90TmaGmmaWarpSpecializedILi5ENS5_IJNS4_1CILi2EEENSA_ILi1EEESC_EEENS1_35KernelTmaWarpSpecializedCooperativeEEENS5_IJNSA_ILi256EEENSA_ILi128EEENSA_ILi32EEEEEEaNS5_IJlSC_lEEEaSK_NS4_8TiledMMAINS4_8MMA_AtomIJNS4_4SM904GMMA27MMA_64x128x32_S32S8S8_SS_TNEEEENS4_6LayoutISD_NS5_IJSC_NSA_ILi0EEESS_EEEEENS5_IJNS4_10UnderscoreESV_SV_EEEEENS4_13SM90_TMA_LOADENS4_14ComposedLayoutINS4_7SwizzleILi1ELi4ELi3EEENS4_18smem_ptr_flag_bitsILi8EEENSR_INS5_IJNSA_ILi8EEESI_EEENS5_IJSI_SC_EEEEEEEvNS4_8identityENS4_23SM90_TMA_LOAD_MULTICASTES18_vS19_EENS_8epilogue10collective6detail29Sm90TmaWarpSpecializedAdapterINS1D_15DefaultEpilogueIaSK_SK_NS1C_6thread17LinearCombinationIaLi1EiiLNS1H_9ScaleType4KindE0ELNS_15FloatRoundStyleE2EaEENS1_15EpilogueDefaultEEEEEvvEEEEvNT_6ParamsE,@"STO_CUDA_ENTRY STV_DEFAULT"
_ZN7cutlass13device_kernelINS_4gemm6kernel13GemmUniversalIN4cute5tupleIJiiiiEEENS1_10collective13CollectiveMmaINS1_34MainloopSm90TmaGmmaWarpSpecializedILi5ENS5_IJNS4_1CILi2EEENSA_ILi1EEESC_EEENS1_35KernelTmaWarpSpecializedCooperativeEEENS5_IJNSA_ILi256EEENSA_ILi128EEENSA_ILi32EEEEEEaNS5_IJlSC_lEEEaSK_NS4_8TiledMMAINS4_8MMA_AtomIJNS4_4SM904GMMA27MMA_64x128x32_S32S8S8_SS_TNEEEENS4_6LayoutISD_NS5_IJSC_NSA_ILi0EEESS_EEEEENS5_IJNS4_10UnderscoreESV_SV_EEEEENS4_13SM90_TMA_LOADENS4_14ComposedLayoutINS4_7SwizzleILi1ELi4ELi3EEENS4_18smem_ptr_flag_bitsILi8EEENSR_INS5_IJNSA_ILi8EEESI_EEENS5_IJSI_SC_EEEEEEEvNS4_8identityENS4_23SM90_TMA_LOAD_MULTICASTES18_vS19_EENS_8epilogue10collective6detail29Sm90TmaWarpSpecializedAdapterINS1D_15DefaultEpilogueIaSK_SK_NS1C_6thread17LinearCombinationIaLi1EiiLNS1H_9ScaleType4KindE0ELNS_15FloatRoundStyleE2EaEENS1_15EpilogueDefaultEEEEEvvEEEEvNT_6ParamsE:
[----:B------:R-:W0:Y:S01]  /*0000*/  LDC R1, c[0x0][0x28] ;  /* 0x00000a00ff017b82 */ /* 0x000e220000000800 */
[----:B------:R-:W1:Y:S01]  /*0010*/  S2R R18, SR_TID.X ;  /* 0x0000000000127919 */ /* 0x000e620000002100 */
[----:B------:R-:W-:Y:S01]  /*0020*/  ELECT P0, URZ, PT ;  /* 0x00000000003f782f */ /* 0x000fe20003800000 */
[----:B------:R-:W-:Y:S01]  /*0030*/  BSSY B0, `(.L_x_0) ;  /* 0x000000f000007945 */ /* 0x000fe20003800000 */
[--C-:B-1----:R-:W-:Y:S02]  /*0040*/  SHF.R.U32.HI R0, RZ, 0x5, R18.reuse ;  /* 0x00000005ff007819 */ /* 0x102fe40000011612 */
[----:B------:R-:W-:-:S03]  /*0050*/  SHF.R.U32.HI R3, RZ, 0x7, R18 ;  /* 0x00000007ff037819 */ /* 0x000fc60000011612 */
[----:B------:R-:W1:Y:S04]  /*0060*/  SHFL.IDX PT, R2, R0, RZ, 0x1f ;  /* 0x00001fff00027589 */ /* 0x000e6800000e0000 */
[----:B------:R2:W3:Y:S01]  /*0070*/  SHFL.IDX PT, R5, R3, RZ, 0x1f ;  /* 0x00001fff03057589 */ /* 0x0004e200000e0000 */
[----:B-1----:R-:W-:-:S13]  /*0080*/  ISETP.NE.OR P0, PT, R2, RZ, !P0 ;  /* 0x000000ff0200720c */ /* 0x002fda0004705670 */
[----:B0-23--:R-:W-:Y:S05]  /*0090*/  @P0 BRA `(.L_x_1) ;  /* 0x0000000000200947 */ /* 0x00dfea0003800000 */
[----:B------:R-:W-:Y:S02]  /*00a0*/  ULDC.64 UR4, c[0x0][0x198] ;  /* 0x0000660000047ab9 */ /* 0x000fe40000000a00 */
[----:B------:R-:W-:Y:S02]  /*00b0*/  UIADD3 UR6, UP0, UR4, 0xf0, URZ ;  /* 0x000000f004067890 */ /* 0x000fe4000ff1e03f */
[----:B------:R-:W-:Y:S02]  /*00c0*/  UIADD3 UR4, UP1, UR4, 0x1f0, URZ ;  /* 0x000001f004047890 */ /* 0x000fe4000ff3e03f */
[----:B------:R-:W-:Y:S02]  /*00d0*/  UIADD3.X UR7, URZ, UR5, URZ, UP0, !UPT ;  /* 0x000000053f077290 */ /* 0x000fe400087fe43f */
[----:B------:R-:W-:-:S07]  /*00e0*/  UIADD3.X UR5, URZ, UR5, URZ, UP1, !UPT ;  /* 0x000000053f057290 */ /* 0x000fce0008ffe43f */
[----:B------:R0:W-:Y:S02]  /*00f0*/  UTMACCTL.PF [UR6] ;  /* 0x00000000060079b9 */ /* 0x0001e40008040000 */
[----:B------:R0:W-:Y:S02]  /*0100*/  UTMACCTL.PF [UR4] ;  /* 0x00000000040079b9 */ /* 0x0001e40008040000 */
[----:B0-----:R-:W-:Y:S01]  /*0110*/  NOP ;  /* 0x0000000000007918 */ /* 0x001fe20000000000 */
.L_x_1:
[----:B------:R-:W-:Y:S05]  /*0120*/  BSYNC B0 ;  /* 0x0000000000007941 */ /* 0x000fea0003800000 */
.L_x_0:
[----:B------:R-:W0:Y:S02]  /*0130*/  SHFL.IDX PT, R3, R0, RZ, 0x1f ;  /* 0x00001fff00037589 */ /* 0x000e2400000e0000 */
[----:B0-----:R-:W-:-:S13]  /*0140*/  ISETP.NE.AND P0, PT, R3, RZ, PT ;  /* 0x000000ff0300720c */ /* 0x001fda0003f05270 */
[----:B------:R-:W-:Y:S05]  /*0150*/  @P0 BRA `(.L_x_2) ;  /* 0x0000000000600947 */ /* 0x000fea0003800000 */
[----:B------:R-:W0:Y:S01]  /*0160*/  S2UR UR8, SR_CgaCtaId ;  /* 0x00000000000879c3 */ /* 0x000e220000008800 */
[----:B------:R-:W-:Y:S01]  /*0170*/  UMOV UR4, 0x400 ;  /* 0x0000040000047882 */ /* 0x000fe20000000000 */
[----:B------:R-:W-:Y:S01]  /*0180*/  UMOV UR5, 0x1 ;  /* 0x0000000100057882 */ /* 0x000fe20000000000 */
[----:B------:R-:W-:Y:S01]  /*0190*/  UMOV UR6, 0x4 ;  /* 0x0000000400067882 */ /* 0x000fe20000000000 */
[----:B------:R-:W-:Y:S01]  /*01a0*/  ELECT P0, URZ, PT ;  /* 0x00000000003f782f */ /* 0x000fe20003800000 */
[----:B------:R-:W-:-:S04]  /*01b0*/  UIADD3 UR6, -UR6, 0x100000, URZ ;  /* 0x0010000006067890 */ /* 0x000fc8000fffe13f */
[----:B------:R-:W-:Y:S02]  /*01c0*/  USHF.L.U32 UR7, UR6, 0xb, URZ ;  /* 0x0000000b06077899 */ /* 0x000fe4000800063f */
[----:B------:R-:W-:Y:S02]  /*01d0*/  USHF.L.U32 UR6, UR6, 0x1, URZ ;  /* 0x0000000106067899 */ /* 0x000fe4000800063f */
[----:B0-----:R-:W-:Y:S02]  /*01e0*/  ULEA UR8, UR8, UR4, 0x18 ;  /* 0x0000000408087291 */ /* 0x001fe4000f8ec03f */
[----:B------:R-:W-:-:S04]  /*01f0*/  UIADD3 UR4, -UR5, 0x100000, URZ ;  /* 0x0010000005047890 */ /* 0x000fc8000fffe13f */
[----:B------:R-:W-:Y:S02]  /*0200*/  USHF.L.U32 UR5, UR4, 0xb, URZ ;  /* 0x0000000b04057899 */ /* 0x000fe4000800063f */
[----:B------:R-:W-:Y:S01]  /*0210*/  USHF.L.U32 UR4, UR4, 0x1, URZ ;  /* 0x0000000104047899 */ /* 0x000fe2000800063f */
[----:B------:R-:W0:Y:S11]  /*0220*/  FENCE.VIEW.ASYNC.S ;  /* 0x00000000000073c6 */ /* 0x000e360000000000 */
[----:B0-----:R0:W1:Y:S01]  /*0230*/  SYNCS.EXCH.64 URZ, [UR8], UR4 ;  /* 0x00000004083f75b2 */ /* 0x0010620008000100 */
[----:B------:R0:W2:Y:S01]  /*0240*/  SYNCS.EXCH.64 URZ, [UR8+0x28], UR6 ;  /* 0x00002806083f75b2 */ /* 0x0000a20008000100 */
[----:B------:R0:W3:Y:S01]  /*0250*/  SYNCS.EXCH.64 URZ, [UR8+0x8], UR4 ;  /* 0x00000804083f75b2 */ /* 0x0000e20008000100 */
[----:B------:R0:W4:Y:S01]  /*0260*/  SYNCS.EXCH.64 URZ, [UR8+0x30], UR6 ;  /* 0x00003006083f75b2 */ /* 0x0001220008000100 */
[----:B------:R0:W0:Y:S01]  /*0270*/  SYNCS.EXCH.64 URZ, [UR8+0x10], UR4 ;  /* 0x00001004083f75b2 */ /* 0x0000220008000100 */
[----:B------:R0:W0:Y:S01]  /*0280*/  SYNCS.EXCH.64 URZ, [UR8+0x38], UR6 ;  /* 0x00003806083f75b2 */ /* 0x0000220008000100 */
[----:B------:R0:W0:Y:S01]  /*0290*/  SYNCS.EXCH.64 URZ, [UR8+0x18], UR4 ;  /* 0x00001804083f75b2 */ /* 0x0000220008000100 */
[----:B------:R0:W0:Y:S01]  /*02a0*/  SYNCS.EXCH.64 URZ, [UR8+0x40], UR6 ;  /* 0x00004006083f75b2 */ /* 0x0000220008000100 */
[----:B------:R0:W0:Y:S01]  /*02b0*/  SYNCS.EXCH.64 URZ, [UR8+0x20], UR4 ;  /* 0x00002004083f75b2 */ /* 0x0000220008000100 */
[----:B------:R0:W0:Y:S01]  /*02c0*/  SYNCS.EXCH.64 URZ, [UR8+0x48], UR6 ;  /* 0x00004806083f75b2 */ /* 0x0000220008000100 */
[----:B------:R-:W-:Y:S01]  /*02d0*/  NOP ;  /* 0x0000000000007918 */ /* 0x000fe20000000000 */
.L_x_2:
[----:B------:R-:W-:Y:S01]  /*02e0*/  SHF.R.S32.HI R7, RZ, 0x1f, R18 ;  /* 0x0000001fff077819 */ /* 0x000fe20000011412 */
[----:B------:R-:W5:Y:S01]  /*02f0*/  SHFL.IDX PT, R0, R0, RZ, 0x1f ;  /* 0x00001fff00007589 */ /* 0x000f6200000e0000 */
[----:B0-----:R-:W0:Y:S01]  /*0300*/  S2UR UR8, SR_CTAID.X ;  /* 0x00000000000879c3 */ /* 0x001e220000002500 */
[----:B------:R-:W-:Y:S02]  /*0310*/  ELECT P0, URZ, PT ;  /* 0x00000000003f782f */ /* 0x000fe40003800000 */
[----:B------:R-:W-:Y:S01]  /*0320*/  LEA.HI R7, R7, R18, RZ, 0x7 ;  /* 0x0000001207077211 */ /* 0x000fe200078f38ff */
[----:B------:R-:W1:Y:S01]  /*0330*/  S2R R4, SR_CTAID.Y ;  /* 0x0000000000047919 */ /* 0x000e620000002600 */
[----:B------:R-:W-:Y:S01]  /*0340*/  SHF.R.S32.HI R8, RZ, 0x1f, R3 ;  /* 0x0000001fff087819 */ /* 0x000fe20000011403 */
[----:B------:R-:W-:Y:S01]  /*0350*/  ULDC UR4, c[0x0][0x150] ;  /* 0x0000540000047ab9 */ /* 0x000fe20000000800 */
[----:B------:R-:W-:Y:S01]  /*0360*/  LOP3.LUT R7, R7, 0xffffff80, RZ, 0xc0, !PT ;  /* 0xffffff8007077812 */ /* 0x000fe200078ec0ff */
[----:B------:R-:W-:Y:S01]  /*0370*/  NOP ;  /* 0x0000000000007918 */ /* 0x000fe20000000000 */
[----:B------:R-:W-:Y:S01]  /*0380*/  LEA.HI R8, R8, R3, RZ, 0x2 ;  /* 0x0000000308087211 */ /* 0x000fe200078f10ff */
[----:B------:R-:W2:Y:S01]  /*0390*/  LDC R10, c[0x0][0x144] ;  /* 0x00005100ff0a7b82 */ /* 0x000ea20000000800 */
[----:B------:R-:W-:Y:S01]  /*03a0*/  NOP ;  /* 0x0000000000007918 */ /* 0x000fe20000000000 */
[----:B------:R-:W-:Y:S01]  /*03b0*/  IMAD.IADD R6, R18, 0x1, -R7 ;  /* 0x0000000112067824 */ /* 0x000fe200078e0a07 */
[----:B------:R-:W-:Y:S01]  /*03c0*/  LOP3.LUT R8, R8, 0x3ffffffc, RZ, 0xc0, !PT ;  /* 0x3ffffffc08087812 */ /* 0x000fe200078ec0ff */
[----:B------:R-:W-:Y:S01]  /*03d0*/  IMAD.MOV.U32 R23, RZ, RZ, 0x1 ;  /* 0x00000001ff177424 */ /* 0x000fe200078e00ff */
[----:B------:R-:W-:-:S02]  /*03e0*/  ISETP.NE.AND P3, PT, R5, RZ, PT ;  /* 0x000000ff0500720c */ /* 0x000fc40003f65270 */
[----:B------:R-:W-:Y:S01]  /*03f0*/  SHF.R.S32.HI R7, RZ, 0x1f, R6 ;  /* 0x0000001fff077819 */ /* 0x000fe20000011406 */
[----:B------:R-:W-:Y:S01]  /*0400*/  IMAD.IADD R8, R3, 0x1, -R8 ;  /* 0x0000000103087824 */ /* 0x000fe200078e0a08 */
[----:B------:R-:W3:Y:S02]  /*0410*/  LDC R13, c[0x0][0x140] ;  /* 0x00005000ff0d7b82 */ /* 0x000ee40000000800 */
[----:B------:R-:W-:Y:S02]  /*0420*/  LEA.HI R7, R7, R6, RZ, 0x3 ;  /* 0x0000000607077211 */ /* 0x000fe400078f18ff */
[----:B-----5:R-:W-:Y:S02]  /*0430*/  ISETP.NE.OR P0, PT, R0, RZ, !P0 ;  /* 0x000000ff0000720c */ /* 0x020fe40004705670 */
[--C-:B------:R-:W-:Y:S02]  /*0440*/  SHF.R.S32.HI R0, RZ, 0x3, R7.reuse ;  /* 0x00000003ff007819 */ /* 0x100fe40000011407 */
[----:B------:R-:W-:-:S02]  /*0450*/  SHF.R.S32.HI R7, RZ, 0x1f, R7 ;  /* 0x0000001fff077819 */ /* 0x000fc40000011407 */
[----:B0-----:R-:W-:Y:S02]  /*0460*/  I2FP.F32.U32 R9, UR8 ;  /* 0x0000000800097c45 */ /* 0x001fe40008201000 */
[----:B------:R-:W-:-:S03]  /*0470*/  LEA.HI R7, R7, R0, RZ, 0x2 ;  /* 0x0000000007077211 */ /* 0x000fc600078f10ff */
[----:B------:R-:W-:Y:S01]  /*0480*/  FMUL R9, R9, UR4 ;  /* 0x0000000409097c20 */ /* 0x000fe20008400000 */
[----:B------:R-:W-:Y:S01]  /*0490*/  LOP3.LUT R7, R7, 0xfffffffc, RZ, 0xc0, !PT ;  /* 0xfffffffc07077812 */ /* 0x000fe200078ec0ff */
[----:B------:R-:W-:Y:S01]  /*04a0*/  VOTEU.ALL UP0, P0 ;  /* 0x00000000003f7886 */ /* 0x000fe20000000000 */
[----:B-1----:R-:W-:Y:S01]  /*04b0*/  I2FP.F32.U32 R3, R4 ;  /* 0x0000000400037245 */ /* 0x002fe20000201000 */
[----:B------:R-:W-:Y:S01]  /*04c0*/  ULDC UR4, c[0x0][0x154] ;  /* 0x0000550000047ab9 */ /* 0x000fe20000000800 */
[----:B------:R-:W-:Y:S01]  /*04d0*/  VOTEU.ALL UP1, P0 ;  /* 0x00000000003f7886 */ /* 0x000fe20000020000 */
[----:B------:R-:W0:Y:S01]  /*04e0*/  F2I.U32.TRUNC.NTZ R9, R9 ;  /* 0x0000000900097305 */ /* 0x000e22000020f000 */
[----:B------:R-:W-:Y:S01]  /*04f0*/  IMAD.IADD R7, R0, 0x1, -R7 ;  /* 0x0000000100077824 */ /* 0x000fe200078e0a07 */
[----:B------:R-:W1:Y:S01]  /*0500*/  @!UP0 S2UR UR7, SR_CgaCtaId ;  /* 0x00000000000789c3 */ /* 0x000e620000008800 */
[----:B------:R-:W-:Y:S01]  /*0510*/  FMUL R12, R3, UR4 ;  /* 0x00000004030c7c20 */ /* 0x000fe20008400000 */
[----:B------:R-:W-:Y:S01]  /*0520*/  UMOV UR4, 0x20 ;  /* 0x0000002000047882 */ /* 0x000fe20000000000 */
[----:B------:R-:W-:Y:S01]  /*0530*/  IMAD R8, R8, 0x4, R7 ;  /* 0x0000000408087824 */ /* 0x000fe200078e0207 */
[----:B------:R-:W-:Y:S01]  /*0540*/  @!UP0 UMOV UR6, 0x400 ;  /* 0x0000040000068882 */ /* 0x000fe20000000000 */
[----:B------:R-:W-:-:S04]  /*0550*/  @!UP0 UIADD3 UR4, -UR4, 0x100000, URZ ;  /* 0x0010000004048890 */ /* 0x000fc8000fffe13f */
[----:B------:R-:W-:Y:S02]  /*0560*/  @!UP0 USHF.L.U32 UR5, UR4, 0xb, URZ ;  /* 0x0000000b04058899 */ /* 0x000fe4000800063f */
[----:B------:R-:W-:Y:S01]  /*0570*/  @!UP0 USHF.L.U32 UR4, UR4, 0x1, URZ ;  /* 0x0000000104048899 */ /* 0x000fe2000800063f */
[----:B---3--:R-:W-:Y:S01]  /*0580*/  ISETP.EQ.U32.AND P2, PT, R13, 0x1, PT ;  /* 0x000000010d00780c */ /* 0x008fe20003f42070 */
[----:B------:R-:W3:Y:S01]  /*0590*/  F2I.U32.TRUNC.NTZ R12, R12 ;  /* 0x0000000c000c7305 */ /* 0x000ee2000020f000 */
[----:B------:R-:W-:Y:S01]  /*05a0*/  LEA.HI R0, R8, R8, RZ, 0x1 ;  /* 0x0000000808007211 */ /* 0x000fe200078f08ff */
[----:B------:R-:W5:Y:S03]  /*05b0*/  LDC R7, c[0x0][0x148] ;  /* 0x00005200ff077b82 */ /* 0x000f660000000800 */
[----:B------:R-:W-:Y:S01]  /*05c0*/  LOP3.LUT R11, R0, 0xfffffffe, RZ, 0xc0, !PT ;  /* 0xfffffffe000b7812 */ /* 0x000fe200078ec0ff */
[----:B0-----:R-:W-:Y:S01]  /*05d0*/  IMAD.MOV R15, RZ, RZ, -R9 ;  /* 0x000000ffff0f7224 */ /* 0x001fe200078e0a09 */
[----:B------:R-:W-:-:S03]  /*05e0*/  SHF.R.S32.HI R9, RZ, 0x1f, R2 ;  /* 0x0000001fff097819 */ /* 0x000fc60000011402 */
[----:B--2---:R-:W-:Y:S01]  /*05f0*/  IMAD R3, R10, R15, UR8 ;  /* 0x000000080a037e24 */ /* 0x004fe2000f8e020f */
[----:B------:R-:W-:Y:S01]  /*0600*/  LEA.HI R9, R9, R2, RZ, 0x2 ;  /* 0x0000000209097211 */ /* 0x000fe200078f10ff */
[C---:B------:R-:W-:Y:S02]  /*0610*/  IMAD.IADD R0, R8.reuse, 0x1, -R11 ;  /* 0x0000000108007824 */ /* 0x040fe400078e0a0b */
[----:B------:R-:W-:Y:S01]  /*0620*/  IMAD.SHL.U32 R11, R8, 0x4, RZ ;  /* 0x00000004080b7824 */ /* 0x000fe200078e00ff */
[----:B------:R-:W-:Y:S01]  /*0630*/  LOP3.LUT R9, R9, 0xfffffffc, RZ, 0xc0, !PT ;  /* 0xfffffffc09097812 */ /* 0x000fe200078ec0ff */
[----:B---3--:R-:W-:Y:S01]  /*0640*/  IMAD.MOV R24, RZ, RZ, -R12 ;  /* 0x000000ffff187224 */ /* 0x008fe200078e0a0c */
[----:B------:R-:W-:Y:S01]  /*0650*/  ISETP.NE.AND P4, PT, R0, R3, PT ;  /* 0x000000030000720c */ /* 0x000fe20003f85270 */
[----:B-1----:R-:W-:Y:S01]  /*0660*/  @!UP0 ULEA UR6, UR7, UR6, 0x18 ;  /* 0x0000000607068291 */ /* 0x002fe2000f8ec03f */
[----:B------:R-:W-:Y:S01]  /*0670*/  LOP3.LUT R152, R8, 0xc, R11, 0x78, !PT ;  /* 0x0000000c08987812 */ /* 0x000fe200078e780b */
[----:B------:R-:W-:Y:S01]  /*0680*/  IMAD.IADD R0, R2, 0x1, -R9 ;  /* 0x0000000102007824 */ /* 0x000fe200078e0a09 */
[----:B------:R-:W-:Y:S01]  /*0690*/  VOTEU.ALL UP0, P0 ;  /* 0x00000000003f7886 */ /* 0x000fe20000000000 */
[----:B------:R-:W-:Y:S01]  /*06a0*/  LOP3.LUT P0, RZ, R6, 0x7, RZ, 0xc0, !PT ;  /* 0x0000000706ff7812 */ /* 0x000fe2000780c0ff */
[----:B------:R-:W-:-:S02]  /*06b0*/  VIADD R6, R5, 0xffffffff ;  /* 0xffffffff05067836 */ /* 0x000fc40000000000 */
[----:B------:R-:W-:Y:S01]  /*06c0*/  ISETP.NE.AND P1, PT, R0, 0x3, PT ;  /* 0x000000030000780c */ /* 0x000fe20003f25270 */
[----:B-----5:R-:W-:Y:S01]  /*06d0*/  IMAD R9, R7, R24, R4 ;  /* 0x0000001807097224 */ /* 0x020fe200078e0204 */
[----:B------:R-:W-:Y:S02]  /*06e0*/  ISETP.LT.U32.AND P0, PT, R152, 0x2, !P0 ;  /* 0x000000029800780c */ /* 0x000fe40004701070 */
[----:B------:R-:W-:Y:S01]  /*06f0*/  ISETP.EQ.OR P1, PT, R0, RZ, !P1 ;  /* 0x000000ff0000720c */ /* 0x000fe20004f22670 */
[----:B------:R-:W0:Y:S02]  /*0700*/  FENCE.VIEW.ASYNC.S ;  /* 0x00000000000073c6 */ /* 0x000e240000000000 */
[----:B0-----:R0:W1:Y:S01]  /*0710*/  @!UP0 SYNCS.EXCH.64 URZ, [UR6+0x60], UR4 ;  /* 0x00006004063f85b2 */ /* 0x0010620008000100 */
[----:B------:R-:W-:Y:S02]  /*0720*/  @P4 LEA.HI R2, R152, R152, RZ, 0x1 ;  /* 0x0000009898024211 */ /* 0x000fe400078f08ff */
[----:B------:R-:W-:-:S02]  /*0730*/  ISETP.EQ.AND P1, PT, R5, RZ, P1 ;  /* 0x000000ff0500720c */ /* 0x000fc40000f22270 */
[----:B------:R-:W-:Y:S02]  /*0740*/  @P4 SHF.R.S32.HI R2, RZ, 0x1, R2 ;  /* 0x00000001ff024819 */ /* 0x000fe40000011402 */
[----:B------:R-:W-:Y:S02]  /*0750*/  ISETP.GE.U32.AND P6, PT, R6, 0x2, PT ;  /* 0x000000020600780c */ /* 0x000fe40003fc6070 */
[----:B------:R-:W-:Y:S02]  /*0760*/  @P4 ISETP.NE.AND P5, PT, R2, R9, PT ;  /* 0x000000090200420c */ /* 0x000fe40003fa5270 */
[----:B------:R-:W-:Y:S02]  /*0770*/  SEL R2, RZ, 0x1, !P0 ;  /* 0x00000001ff027807 */ /* 0x000fe40004000000 */
[----:B------:R-:W-:Y:S02]  /*0780*/  @P4 SEL R23, RZ, 0x1, P5 ;  /* 0x00000001ff174807 */ /* 0x000fe40002800000 */
[----:B------:R-:W-:Y:S01]  /*0790*/  SEL R19, RZ, 0x1, !P1 ;  /* 0x00000001ff137807 */ /* 0x000fe20004800000 */
[----:B------:R0:W2:Y:S01]  /*07a0*/  @!UP1 SYNCS.EXCH.64 URZ, [UR6+0x68], UR4 ;  /* 0x00006804063f95b2 */ /* 0x0000a20008000100 */
[----:B------:R-:W-:Y:S01]  /*07b0*/  LOP3.LUT R23, R23, R2, RZ, 0xc0, !PT ;  /* 0x0000000217177212 */ /* 0x000fe200078ec0ff */
[----:B------:R-:W-:Y:S01]  /*07c0*/  NOP ;  /* 0x0000000000007918 */ /* 0x000fe20000000000 */
[----:B------:R-:W-:Y:S01]  /*07d0*/  SEL R19, R19, 0x2, P6 ;  /* 0x0000000213137807 */ /* 0x000fe20003000000 */
[----:B------:R-:W-:Y:S06]  /*07e0*/  @!P2 BRA `(.L_x_3) ;  /* 0x000000000008a947 */ /* 0x000fec0003800000 */
[----:B-12-4-:R-:W-:Y:S01]  /*07f0*/  UCGABAR_ARV ;  /* 0x00000000000079c7 */ /* 0x016fe20008000000 */
[----:B------:R-:W-:Y:S05]  /*0800*/  BRA `(.L_x_4) ;  /* 0x0000000000047947 */ /* 0x000fea0003800000 */
.L_x_3:
[----:B-12-4-:R-:W-:Y:S01]  /*0810*/  NOP ;  /* 0x0000000000007918 */ /* 0x016fe20000000000 */
.L_x_4:
[----:B------:R-:W1:Y:S01]  /*0820*/  LDC R2, c[0x0][0x65c] ;  /* 0x00019700ff027b82 */ /* 0x000e620000000800 */
[----:B------:R-:W-:Y:S02]  /*0830*/  IMAD.U32 R8, RZ, RZ, UR8 ;  /* 0x00000008ff087e24 */ /* 0x000fe4000f8e00ff */
[----:B------:R-:W-:Y:S01]  /*0840*/  IMAD.MOV.U32 R9, RZ, RZ, RZ ;  /* 0x000000ffff097224 */ /* 0x000fe200078e00ff */
[----:B-1----:R-:W-:-:S04]  /*0850*/  ISETP.NE.AND P1, PT, R2, 0x1, PT ;  /* 0x000000010200780c */ /* 0x002fc80003f25270 */
[----:B------:R-:W-:-:S09]  /*0860*/  P2R R5, PR, RZ, 0x2 ;  /* 0x00000002ff057803 */ /* 0x000fd20000000000 */
[----:B------:R-:W1:Y:S01]  /*0870*/  @P1 LDC R17, c[0x0][0x10] ;  /* 0x00000400ff111b82 */ /* 0x000e620000000800 */
[----:B------:R-:W-:Y:S02]  /*0880*/  @P1 IMAD.MOV.U32 R5, RZ, RZ, RZ ;  /* 0x000000ffff051224 */ /* 0x000fe400078e00ff */
[----:B------:R-:W-:-:S05]  /*0890*/  @P1 IMAD.MOV.U32 R13, RZ, RZ, RZ ;  /* 0x000000ffff0d1224 */ /* 0x000fca00078e00ff */
[----:B------:R-:W2:Y:S01]  /*08a0*/  @!P1 LDC R11, c[0x0][0xc] ;  /* 0x00000300ff0b9b82 */ /* 0x000ea20000000800 */
[----:B-1----:R-:W-:-:S04]  /*08b0*/  @P1 IMAD.WIDE.U32 R16, R17, UR8, R4 ;  /* 0x0000000811101c25 */ /* 0x002fc8000f8e0004 */
[----:B------:R-:W-:Y:S02]  /*08c0*/  @P1 IMAD.IADD R17, R17, 0x1, R13 ;  /* 0x0000000111111824 */ /* 0x000fe400078e020d */
[----:B--2---:R-:W-:-:S04]  /*08d0*/  @!P1 IMAD.WIDE.U32 R8, R4, R11, R8 ;  /* 0x0000000b04089225 */ /* 0x004fc800078e0008 */
[----:B------:R-:W-:Y:S02]  /*08e0*/  @!P1 IMAD.MOV.U32 R16, RZ, RZ, R8 ;  /* 0x000000ffff109224 */ /* 0x000fe400078e0008 */
[----:B------:R-:W-:Y:S01]  /*08f0*/  @!P1 IMAD.MOV.U32 R17, RZ, RZ, R9 ;  /* 0x000000ffff119224 */ /* 0x000fe200078e0009 */
[----:B------:R-:W-:Y:S06]  /*0900*/  @!P2 BRA `(.L_x_5) ;  /* 0x00000000000ca947 */ /* 0x000fec0003800000 */
[----:B------:R-:W-:Y:S01]  /*0910*/  UCGABAR_WAIT ;  /* 0x0000000000007dc7 */ /* 0x000fe20008000000 */
[----:B------:R-:W-:Y:S01]  /*0920*/  CCTL.IVALL ;  /* 0x00000000ff00798f */ /* 0x000fe20002000000 */
[----:B------:R-:W-:Y:S05]  /*0930*/  BRA `(.L_x_6) ;  /* 0x0000000000047947 */ /* 0x000fea0003800000 */
.L_x_5:
[----:B------:R-:W-:Y:S06]  /*0940*/  BAR.SYNC.DEFER_BLOCKING 0x0 ;  /* 0x0000000000007b1d */ /* 0x000fec0000010000 */
.L_x_6:
[----:B------:R-:W-:Y:S05]  /*0950*/  @!P3 BRA `(.L_x_7) ;  /* 0x0000007c00dcb947 */ /* 0x000fea0003800000 */
[----:B------:R-:W-:-:S13]  /*0960*/  ISETP.GT.U32.AND P0, PT, R6, 0x1, PT ;  /* 0x000000010600780c */ /* 0x000fda0003f04070 */
[----:B0-----:R-:W-:Y:S05]  /*0970*/  @P0 EXIT ;  /* 0x000000000000094d */ /* 0x001fea0003800000 */
[----:B------:R-:W-:Y:S01]  /*0980*/  ULDC.64 UR4, c[0x0][0x650] ;  /* 0x0001940000047ab9 */ /* 0x000fe20000000a00 */
[----:B------:R-:W-:Y:S01]  /*0990*/  PRMT R0, RZ, 0x7610, R0 ;  /* 0x00007610ff007816 */ /* 0x000fe20000000000 */
[----:B------:R-:W-:Y:S01]  /*09a0*/  IMAD.MOV.U32 R154, RZ, RZ, -0x1 ;  /* 0xffffffffff9a7424 */ /* 0x000fe200078e00ff */
[----:B------:R-:W-:Y:S01]  /*09b0*/  ISETP.GE.U32.AND P0, PT, R16, UR4, PT ;  /* 0x0000000410007c0c */ /* 0x000fe2000bf06070 */
[----:B------:R-:W-:Y:S02]  /*09c0*/  IMAD.MOV.U32 R153, RZ, RZ, -0x1 ;  /* 0xffffffffff997424 */ /* 0x000fe400078e00ff */
[----:B------:R-:W-:Y:S01]  /*09d0*/  IMAD.MOV.U32 R22, RZ, RZ, -0x1 ;  /* 0xffffffffff167424 */ /* 0x000fe200078e00ff */
[----:B------:R-:W-:-:S13]  /*09e0*/  ISETP.GE.U32.AND.EX P0, PT, R17, UR5, PT, P0 ;  /* 0x0000000511007c0c */ /* 0x000fda000bf06100 */
[----:B------:R-:W-:Y:S05]  /*09f0*/  @P0 BRA `(.L_x_8) ;  /* 0x00000004002c0947 */ /* 0x000fea0003800000 */
[----:B------:R-:W0:Y:S01]  /*0a00*/  LDC.64 R20, c[0x0][0x628] ;  /* 0x00018a00ff147b82 */ /* 0x000e220000000a00 */
[----:B------:R-:W-:Y:S02]  /*0a10*/  IMAD.MOV.U32 R8, RZ, RZ, R16 ;  /* 0x000000ffff087224 */ /* 0x000fe400078e0010 */
[----:B------:R-:W-:-:S05]  /*0a20*/  IMAD.MOV.U32 R9, RZ, RZ, R17 ;  /* 0x000000ffff097224 */ /* 0x000fca00078e0011 */
[----:B------:R-:W1:Y:S08]  /*0a30*/  LDC R0, c[0x0][0x630] ;  /* 0x00018c00ff007b82 */ /* 0x000e700000000800 */
[----:B------:R-:W2:Y:S01]  /*0a40*/  LDC.64 R26, c[0x0][0x620] ;  /* 0x00018800ff1a7b82 */ /* 0x000ea20000000a00 */
[----:B0-----:R-:W-:-:S04]  /*0a50*/  ISETP.NE.U32.AND P0, PT, R20, RZ, PT ;  /* 0x000000ff1400720c */ /* 0x001fc80003f05070 */
[----:B------:R-:W-:-:S13]  /*0a60*/  ISETP.NE.AND.EX P0, PT, R21, RZ, PT, P0 ;  /* 0x000000ff1500720c */ /* 0x000fda0003f05300 */
[----:B-12---:R-:W-:Y:S05]  /*0a70*/  @!P0 BRA `(.L_x_9) ;  /* 0x0000000000288947 */ /* 0x006fea0003800000 */
[----:B------:R-:W0:Y:S02]  /*0a80*/  LDC R13, c[0x0][0x634] ;  /* 0x00018d00ff0d7b82 */ /* 0x000e240000000800 */
[----:B0-----:R-:W-:-:S05]  /*0a90*/  IADD3 R13, P0, R16, R13, RZ ;  /* 0x0000000d100d7210 */ /* 0x001fca0007f1e0ff */
[----:B------:R-:W-:-:S04]  /*0aa0*/  IMAD.X R15, RZ, RZ, R17, P0 ;  /* 0x000000ffff0f7224 */ /* 0x000fc800000e0611 */
[----:B------:R-:W-:-:S04]  /*0ab0*/  IMAD.WIDE.U32 R8, R15, R20, RZ ;  /* 0x000000140f087225 */ /* 0x000fc800078e00ff */
[----:B------:R-:W-:-:S04]  /*0ac0*/  IMAD.WIDE.U32 R10, P0, R13, R21, R8 ;  /* 0x000000150d0a7225 */ /* 0x000fc80007800008 */
[----:B------:R-:W-:-:S04]  /*0ad0*/  IMAD.WIDE.U32 R8, R13, R20, RZ ;  /* 0x000000140d087225 */ /* 0x000fc800078e00ff */
[----:B------:R-:W-:Y:S01]  /*0ae0*/  IMAD.X R13, RZ, RZ, RZ, P0 ;  /* 0x000000ffff0d7224 */ /* 0x000fe200000e06ff */
[----:B------:R-:W-:Y:S01]  /*0af0*/  IADD3 RZ, P0, R9, R10, RZ ;  /* 0x0000000a09ff7210 */ /* 0x000fe20007f1e0ff */
[----:B------:R-:W-:-:S04]  /*0b00*/  IMAD.MOV.U32 R12, RZ, RZ, R11 ;  /* 0x000000ffff0c7224 */ /* 0x000fc800078e000b */
[----:B------:R-:W-:-:S08]  /*0b10*/  IMAD.WIDE.U32.X R8, R15, R21, R12, P0 ;  /* 0x000000150f087225 */ /* 0x000fd000000e040c */
.L_x_9:
[----:B------:R-:W0:Y:S01]  /*0b20*/  LDC.64 R20, c[0x0][0x640] ;  /* 0x00019000ff147b82 */ /* 0x000e220000000a00 */
[--C-:B------:R-:W-:Y:S01]  /*0b30*/  SHF.R.U64 R28, R8, R0, R9.reuse ;  /* 0x00000000081c7219 */ /* 0x100fe20000001209 */
[----:B------:R-:W-:Y:S01]  /*0b40*/  IMAD R30, R7, R24, R4 ;  /* 0x00000018071e7224 */ /* 0x000fe200078e0204 */
[----:B------:R-:W-:Y:S01]  /*0b50*/  SHF.R.U32.HI R0, RZ, R0, R9 ;  /* 0x00000000ff007219 */ /* 0x000fe20000011609 */
[----:B------:R-:W-:Y:S01]  /*0b60*/  IMAD.MOV.U32 R25, RZ, RZ, 0x1 ;  /* 0x00000001ff197424 */ /* 0x000fe200078e00ff */
[----:B------:R-:W-:-:S03]  /*0b70*/  IADD3 R5, P0, RZ, -R28, RZ ;  /* 0x8000001cff057210 */ /* 0x000fc60007f1e0ff */
[----:B------:R-:W1:Y:S02]  /*0b80*/  LDC R6, c[0x0][0x618] ;  /* 0x00018600ff067b82 */ /* 0x000e640000000800 */
[----:B------:R-:W-:-:S04]  /*0b90*/  IMAD.X R9, RZ, RZ, ~R0, P0 ;  /* 0x000000ffff097224 */ /* 0x000fc800000e0e00 */
[-C--:B------:R-:W-:Y:S02]  /*0ba0*/  IMAD R0, R9, R26.reuse, RZ ;  /* 0x0000001a09007224 */ /* 0x080fe400078e02ff */
[----:B------:R-:W2:Y:S01]  /*0bb0*/  LDC R11, c[0x0][0x608] ;  /* 0x00018200ff0b7b82 */ /* 0x000ea20000000800 */
[----:B------:R-:W-:-:S04]  /*0bc0*/  IMAD.WIDE.U32 R8, R5, R26, R16 ;  /* 0x0000001a05087225 */ /* 0x000fc800078e0010 */
[----:B------:R-:W-:-:S03]  /*0bd0*/  IMAD R5, R5, R27, R0 ;  /* 0x0000001b05057224 */ /* 0x000fc600078e0200 */
[----:B------:R-:W3:Y:S01]  /*0be0*/  LDC R12, c[0x0][0x658] ;  /* 0x00019600ff0c7b82 */ /* 0x000ee20000000800 */
[----:B0-----:R-:W-:Y:S01]  /*0bf0*/  ISETP.NE.U32.AND P0, PT, R20, RZ, PT ;  /* 0x000000ff1400720c */ /* 0x001fe20003f05070 */
[----:B------:R-:W-:Y:S02]  /*0c00*/  IMAD.IADD R5, R9, 0x1, R5 ;  /* 0x0000000109057824 */ /* 0x000fe400078e0205 */
[----:B------:R-:W-:Y:S01]  /*0c10*/  IMAD.MOV.U32 R9, RZ, RZ, -0x1 ;  /* 0xffffffffff097424 */ /* 0x000fe200078e00ff */
[----:B------:R-:W-:-:S03]  /*0c20*/  ISETP.NE.AND.EX P0, PT, R21, RZ, PT, P0 ;  /* 0x000000ff1500720c */ /* 0x000fc60003f05300 */
[----:B------:R-:W0:Y:S01]  /*0c30*/  LDC R15, c[0x0][0x600] ;  /* 0x00018000ff0f7b82 */ /* 0x000e220000000800 */
[-CC-:B-1----:R-:W-:Y:S02]  /*0c40*/  SHF.R.U64 R13, R8, R6.reuse, R5.reuse ;  /* 0x00000006080d7219 */ /* 0x182fe40000001205 */
[----:B------:R-:W-:-:S05]  /*0c50*/  SHF.R.U32.HI R0, RZ, R6, R5 ;  /* 0x00000006ff007219 */ /* 0x000fca0000011605 */
[----:B------:R-:W1:Y:S01]  /*0c60*/  LDC R14, c[0x0][0x648] ;  /* 0x00019200ff0e7b82 */ /* 0x000e620000000800 */
[-CC-:B--2---:R-:W-:Y:S02]  /*0c70*/  SHF.R.U64 R27, R13, R11.reuse, R0.reuse ;  /* 0x0000000b0d1b7219 */ /* 0x184fe40000001200 */
[----:B------:R-:W-:-:S05]  /*0c80*/  SHF.R.U32.HI R5, RZ, R11, R0 ;  /* 0x0000000bff057219 */ /* 0x000fca0000011600 */
[----:B------:R-:W2:Y:S01]  /*0c90*/  LDC R22, c[0x0][0x638] ;  /* 0x00018e00ff167b82 */ /* 0x000ea20000000800 */
[-CC-:B---3--:R-:W-:Y:S02]  /*0ca0*/  SHF.R.U64 R24, R27, R12.reuse, R5.reuse ;  /* 0x0000000c1b187219 */ /* 0x188fe40000001205 */
[-C--:B------:R-:W-:Y:S02]  /*0cb0*/  SHF.L.U32 R0, R9, R12.reuse, RZ ;  /* 0x0000000c09007219 */ /* 0x080fe400000006ff */
[----:B------:R-:W-:Y:S01]  /*0cc0*/  SHF.R.U32.HI R5, RZ, R12, R5 ;  /* 0x0000000cff057219 */ /* 0x000fe20000011605 */
[----:B------:R-:W-:Y:S01]  /*0cd0*/  IMAD.MOV.U32 R4, RZ, RZ, R24 ;  /* 0x000000ffff047224 */ /* 0x000fe200078e0018 */
[----:B------:R-:W-:Y:S01]  /*0ce0*/  LOP3.LUT R10, RZ, R0, RZ, 0x33, !PT ;  /* 0x00000000ff0a7212 */ /* 0x000fe200078e33ff */
[----:B------:R-:W3:Y:S01]  /*0cf0*/  LDC R26, c[0x0][0x610] ;  /* 0x00018400ff1a7b82 */ /* 0x000ee20000000800 */
[----:B------:R-:W-:Y:S05]  /*0d00*/  @!P0 BRA `(.L_x_10) ;  /* 0x0000000000288947 */ /* 0x000fea0003800000 */
[----:B------:R-:W4:Y:S02]  /*0d10*/  LDC R9, c[0x0][0x64c] ;  /* 0x00019300ff097b82 */ /* 0x000f240000000800 */
[----:B----4-:R-:W-:-:S05]  /*0d20*/  IADD3 R9, P0, R24, R9, RZ ;  /* 0x0000000918097210 */ /* 0x010fca0007f1e0ff */
        /* <DEDUP_REMOVED lines=8> */
.L_x_10:
[----:B-1----:R-:W-:Y:S01]  /*0db0*/  SHF.R.U64 R4, R4, R14, R5 ;  /* 0x0000000e04047219 */ /* 0x002fe20000001205 */
[----:B0-----:R-:W-:Y:S01]  /*0dc0*/  VIADD R6, R15, 0xffffffff ;  /* 0xffffffff0f067836 */ /* 0x001fe20000000000 */
[----:B------:R-:W-:Y:S02]  /*0dd0*/  SHF.L.U32 R0, R25, R12, RZ ;  /* 0x0000000c19007219 */ /* 0x000fe400000006ff */
[----:B------:R-:W-:Y:S01]  /*0de0*/  LOP3.LUT R5, R27, R10, RZ, 0xc0, !PT ;  /* 0x0000000a1b057212 */ /* 0x000fe200078ec0ff */
[----:B------:R-:W-:Y:S01]  /*0df0*/  IMAD.MOV R7, RZ, RZ, -R4 ;  /* 0x000000ffff077224 */ /* 0x000fe200078e0a04 */
[----:B------:R-:W-:Y:S02]  /*0e00*/  SEL R3, R3, R30, !P1 ;  /* 0x0000001e03037207 */ /* 0x000fe40004800000 */
[----:B------:R-:W-:Y:S01]  /*0e10*/  LOP3.LUT R6, R13, R6, RZ, 0xc0, !PT ;  /* 0x000000060d067212 */ /* 0x000fe200078ec0ff */
[----:B------:R-:W-:Y:S02]  /*0e20*/  IMAD R4, R0, R4, R5 ;  /* 0x0000000400047224 */ /* 0x000fe400078e0205 */
[----:B--2---:R-:W-:-:S02]  /*0e30*/  IMAD R0, R7, R22, R24 ;  /* 0x0000001607007224 */ /* 0x004fc400078e0218 */
[----:B---3--:R-:W-:Y:S02]  /*0e40*/  IMAD R3, R4, R26, R3 ;  /* 0x0000001a04037224 */ /* 0x008fe400078e0203 */
[----:B------:R-:W-:Y:S02]  /*0e50*/  IMAD R154, R0, R15, R6 ;  /* 0x0000000f009a7224 */ /* 0x000fe400078e0206 */
[----:B------:R-:W-:Y:S02]  /*0e60*/  IMAD.MOV.U32 R4, RZ, RZ, 0x1 ;  /* 0x00000001ff047424 */ /* 0x000fe400078e00ff */
[----:B------:R-:W-:Y:S01]  /*0e70*/  IMAD.MOV.U32 R22, RZ, RZ, R28 ;  /* 0x000000ffff167224 */ /* 0x000fe200078e001c */
[----:B------:R-:W-:Y:S02]  /*0e80*/  SEL R153, R154, R3, !P1 ;  /* 0x000000039a997207 */ /* 0x000fe40004800000 */
[----:B------:R-:W-:Y:S02]  /*0e90*/  PRMT R0, R4, 0x7610, R0 ;  /* 0x0000761004007816 */ /* 0x000fe40000000000 */
[----:B------:R-:W-:-:S07]  /*0ea0*/  SEL R154, R3, R154, !P1 ;  /* 0x0000009a039a7207 */ /* 0x000fce0004800000 */
.L_x_8:
[----:B------:R-:W-:-:S08]  /*0eb0*/  NOP ;  /* 0x0000000000007918 */ /* 0x000fd00000000000 */
[----:B------:R-:W0:Y:S02]  /*0ec0*/  USETMAXREG.TRY_ALLOC.CTAPOOL UP0, 0xe8 ;  /* 0x000000e8000079c8 */ /* 0x000e240008000600 */
[----:B0-----:R-:W-:-:S13]  /*0ed0*/  PLOP3.LUT P0, PT, PT, PT, UP0, 0x80, 0x0 ;  /* 0x000000000000781c */ /* 0x001fda0003f0f008 */
[----:B------:R-:W-:Y:S05]  /*0ee0*/  @!P0 BRA `(.L_x_8) ;  /* 0xfffffffc00f08947 */ /* 0x000fea000383ffff */
[----:B------:R-:W-:Y:S01]  /*0ef0*/  ULDC.64 UR4, c[0x0][0x598] ;  /* 0x0001660000047ab9 */ /* 0x000fe20000000a00 */
[----:B------:R-:W-:Y:S01]  /*0f00*/  ULDC.64 UR36, c[0x0][0x208] ;  /* 0x0000820000247ab9 */ /* 0x000fe20000000a00 */
[----:B------:R-:W-:-:S04]  /*0f10*/  ISETP.NE.U32.AND P0, PT, RZ, UR4, PT ;  /* 0x00000004ff007c0c */ /* 0x000fc8000bf05070 */
[----:B------:R-:W-:-:S13]  /*0f20*/  ISETP.NE.AND.EX P0, PT, RZ, UR5, PT, P0 ;  /* 0x00000005ff007c0c */ /* 0x000fda000bf05300 */
[----:B------:R-:W-:Y:S05]  /*0f30*/  @!P0 BRA `(.L_x_11) ;  /* 0x00000000001c8947 */ /* 0x000fea0003800000 */
[----:B------:R-:W0:Y:S02]  /*0f40*/  LDC.64 R4, c[0x0][0x598] ;  /* 0x00016600ff047b82 */ /* 0x000e240000000a00 */
[----:B0-----:R-:W2:Y:S02]  /*0f50*/  LDG.E.64 R4, desc[UR36][R4.64] ;  /* 0x0000002404047981 */ /* 0x001ea4000c1e1b00 */
[----:B--2---:R-:W-:-:S04]  /*0f60*/  ISETP.NE.U32.AND P0, PT, R4, RZ, PT ;  /* 0x000000ff0400720c */ /* 0x004fc80003f05070 */
[----:B------:R-:W-:-:S13]  /*0f70*/  ISETP.NE.AND.EX P0, PT, R5, RZ, PT, P0 ;  /* 0x000000ff0500720c */ /* 0x000fda0003f05300 */
[----:B------:R-:W-:Y:S05]  /*0f80*/  @!P0 BRA `(.L_x_11) ;  /* 0x0000000000088947 */ /* 0x000fea0003800000 */
[----:B------:R0:W5:Y:S01]  /*0f90*/  LD.E R155, desc[UR36][R4.64] ;  /* 0x00000024049b7980 */ /* 0x000162000c101900 */
[----:B------:R-:W-:Y:S05]  /*0fa0*/  BRA `(.L_x_12) ;  /* 0x0000000000247947 */ /* 0x000fea0003800000 */
.L_x_11:
[----:B------:R-:W-:Y:S02]  /*0fb0*/  ULDC.64 UR4, c[0x0][0x588] ;  /* 0x0001620000047ab9 */ /* 0x000fe40000000a00 */
[----:B------:R-:W-:-:S04]  /*0fc0*/  ISETP.NE.U32.AND P0, PT, RZ, UR4, PT ;  /* 0x00000004ff007c0c */ /* 0x000fc8000bf05070 */
[----:B------:R-:W-:-:S13]  /*0fd0*/  ISETP.NE.AND.EX P0, PT, RZ, UR5, PT, P0 ;  /* 0x00000005ff007c0c */ /* 0x000fda000bf05300 */
[----:B------:R-:W-:Y:S05]  /*0fe0*/  @!P0 BRA `(.L_x_13) ;  /* 0x00000000000c8947 */ /* 0x000fea0003800000 */
[----:B------:R-:W0:Y:S02]  /*0ff0*/  LDC.64 R4, c[0x0][0x588] ;  /* 0x00016200ff047b82 */ /* 0x000e240000000a00 */
[----:B0-----:R1:W5:Y:S01]  /*1000*/  LDG.E R155, desc[UR36][R4.64] ;  /* 0x00000024049b7981 */ /* 0x001362000c1e1900 */
[----:B------:R-:W-:Y:S05]  /*1010*/  BRA `(.L_x_12) ;  /* 0x0000000000087947 */ /* 0x000fea0003800000 */
.L_x_13:
[----:B------:R-:W-:Y:S02]  /*1020*/  ULDC UR4, c[0x0][0x580] ;  /* 0x0001600000047ab9 */ /* 0x000fe40000000800 */
[----:B------:R-:W-:-:S07]  /*1030*/  IMAD.U32 R155, RZ, RZ, UR4 ;  /* 0x00000004ff9b7e24 */ /* 0x000fce000f8e00ff */
.L_x_12:
[----:B------:R-:W-:Y:S02]  /*1040*/  ULDC.64 UR4, c[0x0][0x5a0] ;  /* 0x0001680000047ab9 */ /* 0x000fe40000000a00 */
[----:B------:R-:W-:-:S04]  /*1050*/  ISETP.NE.U32.AND P0, PT, RZ, UR4, PT ;  /* 0x00000004ff007c0c */ /* 0x000fc8000bf05070 */
[----:B------:R-:W-:-:S13]  /*1060*/  ISETP.NE.AND.EX P0, PT, RZ, UR5, PT, P0 ;  /* 0x00000005ff007c0c */ /* 0x000fda000bf05300 */
[----:B------:R-:W-:Y:S05]  /*1070*/  @!P0 BRA `(.L_x_14) ;  /* 0x00000000001c8947 */ /* 0x000fea0003800000 */
[----:B01----:R-:W0:Y:S02]  /*1080*/  LDC.64 R4, c[0x0][0x5a0] ;  /* 0x00016800ff047b82 */ /* 0x003e240000000a00 */
[----:B0-----:R-:W2:Y:S02]  /*1090*/  LDG.E.64 R4, desc[UR36][R4.64] ;  /* 0x0000002404047981 */ /* 0x001ea4000c1e1b00 */
[----:B--2---:R-:W-:-:S04]  /*10a0*/  ISETP.NE.U32.AND P0, PT, R4, RZ, PT ;  /* 0x000000ff0400720c */ /* 0x004fc80003f05070 */
[----:B------:R-:W-:-:S13]  /*10b0*/  ISETP.NE.AND.EX P0, PT, R5, RZ, PT, P0 ;  /* 0x000000ff0500720c */ /* 0x000fda0003f05300 */
[----:B------:R-:W-:Y:S05]  /*10c0*/  @!P0 BRA `(.L_x_14) ;  /* 0x0000000000088947 */ /* 0x000fea0003800000 */
[----:B------:R0:W5:Y:S01]  /*10d0*/  LD.E R156, desc[UR36][R4.64] ;  /* 0x00000024049c7980 */ /* 0x000162000c101900 */
[----:B------:R-:W-:Y:S05]  /*10e0*/  BRA `(.L_x_15) ;  /* 0x0000000000247947 */ /* 0x000fea0003800000 */
.L_x_14:
[----:B------:R-:W-:Y:S02]  /*10f0*/  ULDC.64 UR4, c[0x0][0x590] ;  /* 0x0001640000047ab9 */ /* 0x000fe40000000a00 */
[----:B------:R-:W-:-:S04]  /*1100*/  ISETP.NE.U32.AND P0, PT, RZ, UR4, PT ;  /* 0x00000004ff007c0c */ /* 0x000fc8000bf05070 */
[----:B------:R-:W-:-:S13]  /*1110*/  ISETP.NE.AND.EX P0, PT, RZ, UR5, PT, P0 ;  /* 0x00000005ff007c0c */ /* 0x000fda000bf05300 */
[----:B------:R-:W-:Y:S05]  /*1120*/  @!P0 BRA `(.L_x_16) ;  /* 0x00000000000c8947 */ /* 0x000fea0003800000 */
[----:B------:R-:W2:Y:S02]  /*1130*/  LDC.64 R156, c[0x0][0x590] ;  /* 0x00016400ff9c7b82 */ /* 0x000ea40000000a00 */
[----:B--2---:R2:W5:Y:S01]  /*1140*/  LDG.E R156, desc[UR36][R156.64] ;  /* 0x000000249c9c7981 */ /* 0x004562000c1e1900 */
[----:B------:R-:W-:Y:S05]  /*1150*/  BRA `(.L_x_15) ;  /* 0x0000000000087947 */ /* 0x000fea0003800000 */
.L_x_16:
[----:B------:R-:W-:Y:S02]  /*1160*/  ULDC UR4, c[0x0][0x584] ;  /* 0x0001610000047ab9 */ /* 0x000fe40000000800 */
[----:B------:R-:W-:-:S07]  /*1170*/  IMAD.U32 R156, RZ, RZ, UR4 ;  /* 0x00000004ff9c7e24 */ /* 0x000fce000f8e00ff */
.L_x_15:
[----:B------:R-:W-:-:S13]  /*1180*/  LOP3.LUT P0, RZ, R0, 0xff, RZ, 0xc0, !PT ;  /* 0x000000ff00ff7812 */ /* 0x000fda000780c0ff */
[----:B------:R-:W-:Y:S05]  /*1190*/  @!P0 EXIT ;  /* 0x000000000000894d */ /* 0x000fea0003800000 */
[----:B------:R-:W-:Y:S01]  /*11a0*/  ULDC UR4, c[0x0][0x28c] ;  /* 0x0000a30000047ab9 */ /* 0x000fe20000000800 */
[----:B------:R-:W-:Y:S01]  /*11b0*/  UMOV UR38, URZ ;  /* 0x0000003f00267c82 */ /* 0x000fe20008000000 */
[----:B------:R-:W-:Y:S01]  /*11c0*/  UIADD3 UR4, UR4, 0x1f, URZ ;  /* 0x0000001f04047890 */ /* 0x000fe2000fffe03f */
[----:B------:R-:W-:-:S03]  /*11d0*/  UMOV UR39, URZ ;  /* 0x0000003f00277c82 */ /* 0x000fc60008000000 */
[----:B------:R-:W-:-:S04]  /*11e0*/  USHF.R.S32.HI UR5, URZ, 0x1f, UR4 ;  /* 0x0000001f3f057899 */ /* 0x000fc80008011404 */
[----:B------:R-:W-:-:S04]  /*11f0*/  ULEA.HI UR5, UR5, UR4, URZ, 0x5 ;  /* 0x0000000405057291 */ /* 0x000fc8000f8f283f */
[----:B------:R-:W-:-:S12]  /*1200*/  USHF.R.S32.HI UR40, URZ, 0x5, UR5 ;  /* 0x000000053f287899 */ /* 0x000fd80008011405 */
.L_x_296:
[----:B------:R-:W-:Y:S01]  /*1210*/  LOP3.LUT R0, R18, 0x80, RZ, 0xc0, !PT ;  /* 0x0000008012007812 */ /* 0x000fe200078ec0ff */
[----:B------:R-:W3:Y:S01]  /*1220*/  S2UR UR7, SR_CgaCtaId ;  /* 0x00000000000779c3 */ /* 0x000ee20000008800 */
[----:B------:R-:W-:Y:S02]  /*1230*/  UMOV UR6, 0x400 ;  /* 0x0000040000067882 */ /* 0x000fe40000000000 */
[----:B------:R-:W-:-:S06]  /*1240*/  SHF.R.U32.HI R0, RZ, 0x7, R0 ;  /* 0x00000007ff007819 */ /* 0x000fcc0000011600 */
[----:B----4-:R-:W4:Y:S01]  /*1250*/  SHFL.IDX PT, R0, R0, RZ, 0x1f ;  /* 0x00001fff00007589 */ /* 0x010f2200000e0000 */
[----:B---3--:R-:W-:Y:S01]  /*1260*/  ULEA UR6, UR7, UR6, 0x18 ;  /* 0x0000000607067291 */ /* 0x008fe2000f8ec03f */
[----:B----4-:R-:W-:-:S13]  /*1270*/  R2UR UR4, R0 ;  /* 0x00000000000472ca */ /* 0x010fda00000e0000 */
[----:B------:R-:W-:-:S04]  /*1280*/  ULEA.HI UR5, UR4, UR4, URZ, 0x1 ;  /* 0x0000000404057291 */ /* 0x000fc8000f8f083f */
[----:B------:R-:W-:-:S04]  /*1290*/  ULOP3.LUT UR5, UR5, 0x1ffffe, URZ, 0xc0, !UPT ;  /* 0x001ffffe05057892 */ /* 0x000fc8000f8ec03f */
[----:B------:R-:W-:-:S03]  /*12a0*/  UIADD3 UR5, UR4, -UR5, URZ ;  /* 0x8000000504057290 */ /* 0x000fc6000fffe03f */
[----:B------:R-:W-:Y:S01]  /*12b0*/  ULDC UR4, c[0x0][0x28c] ;  /* 0x0000a30000047ab9 */ /* 0x000fe20000000800 */
[----:B------:R-:W-:Y:S01]  /*12c0*/  ULEA UR5, UR5, UR6, 0xb ;  /* 0x0000000605057291 */ /* 0x000fe2000f8e583f */
[----:B------:R-:W-:-:S03]  /*12d0*/  ISETP.LT.AND P0, PT, RZ, UR4, PT ;  /* 0x00000004ff007c0c */ /* 0x000fc6000bf01270 */
[----:B------:R-:W-:-:S04]  /*12e0*/  UIADD3 UR5, UR5, 0x100, URZ ;  /* 0x0000010005057890 */ /* 0x000fc8000fffe03f */
[----:B------:R-:W-:-:S04]  /*12f0*/  USHF.R.U32.HI UR5, URZ, 0x4, UR5 ;  /* 0x000000043f057899 */ /* 0x000fc80008011605 */
[----:B------:R-:W-:-:S04]  /*1300*/  ULOP3.LUT UR5, UR5, 0x3fff, URZ, 0xc0, !UPT ;  /* 0x00003fff05057892 */ /* 0x000fc8000f8ec03f */
[----:B------:R-:W-:Y:S01]  /*1310*/  ULOP3.LUT UR41, UR5, 0x10000, URZ, 0xfc, !UPT ;  /* 0x0001000005297892 */ /* 0x000fe2000f8efc3f */
[----:B01----:R-:W-:Y:S11]  /*1320*/  @P0 BRA `(.L_x_17) ;  /* 0x0000000000400947 */ /* 0x003ff60003800000 */
[----:B------:R-:W-:Y:S01]  /*1330*/  MOV R0, 0x0 ;  /* 0x0000000000007802 */ /* 0x000fe20000000f00 */
[----:B------:R-:W-:Y:S01]  /*1340*/  ULDC.64 UR4, c[0x4][0x68] ;  /* 0x01001a0000047ab9 */ /* 0x000fe20000000a00 */
[----:B------:R-:W-:Y:S01]  /*1350*/  ULDC.64 UR6, c[0x4][0x8] ;  /* 0x0100020000067ab9 */ /* 0x000fe20000000a00 */
[----:B01----:R-:W-:Y:S01]  /*1360*/  IMAD.U32 R4, RZ, RZ, UR4 ;  /* 0x00000004ff047e24 */ /* 0x003fe2000f8e00ff */
[----:B------:R0:W1:Y:S01]  /*1370*/  LDC.64 R14, c[0x4][R0] ;  /* 0x01000000000e7b82 */ /* 0x0000620000000a00 */
[----:B------:R-:W-:Y:S01]  /*1380*/  IMAD.U32 R5, RZ, RZ, UR5 ;  /* 0x00000005ff057e24 */ /* 0x000fe2000f8e00ff */
[----:B------:R-:W-:Y:S01]  /*1390*/  ULDC.64 UR4, c[0x4][0x70] ;  /* 0x01001c0000047ab9 */ /* 0x000fe20000000a00 */
[----:B------:R-:W-:Y:S02]  /*13a0*/  IMAD.U32 R10, RZ, RZ, UR6 ;  /* 0x00000006ff0a7e24 */ /* 0x000fe4000f8e00ff */
[----:B------:R-:W-:Y:S02]  /*13b0*/  IMAD.U32 R6, RZ, RZ, UR4 ;  /* 0x00000004ff067e24 */ /* 0x000fe4000f8e00ff */
[----:B------:R-:W-:-:S02]  /*13c0*/  IMAD.U32 R7, RZ, RZ, UR5 ;  /* 0x00000005ff077e24 */ /* 0x000fc4000f8e00ff */
[----:B------:R-:W-:Y:S02]  /*13d0*/  IMAD.U32 R11, RZ, RZ, UR7 ;  /* 0x00000007ff0b7e24 */ /* 0x000fe4000f8e00ff */
[----:B------:R-:W-:Y:S02]  /*13e0*/  IMAD.MOV.U32 R8, RZ, RZ, 0x1e1 ;  /* 0x000001e1ff087424 */ /* 0x000fe400078e00ff */
[----:B------:R-:W-:Y:S02]  /*13f0*/  IMAD.MOV.U32 R12, RZ, RZ, 0x1 ;  /* 0x00000001ff0c7424 */ /* 0x000fe400078e00ff */
[----:B0-----:R-:W-:-:S07]  /*1400*/  IMAD.MOV.U32 R13, RZ, RZ, RZ ;  /* 0x000000ffff0d7224 */ /* 0x001fce00078e00ff */
[----:B------:R-:W-:-:S07]  /*1410*/  LEPC R20, `(.L_x_17) ;  /* 0x000000001014794e */ /* 0x000fce0000000000 */
[----:B-12--5:R-:W-:Y:S05]  /*1420*/  CALL.ABS.NOINC R14 ;  /* 0x000000000e007343 */ /* 0x026fea0003c00000 */
.L_x_17:
[----:B------:R-:W-:-:S04]  /*1430*/  LOP3.LUT R0, R19, 0x1, RZ, 0xfc, !PT ;  /* 0x0000000113007812 */ /* 0x000fc800078efcff */
[----:B------:R-:W-:-:S13]  /*1440*/  ISETP.NE.AND P0, PT, R0, 0x3, PT ;  /* 0x000000030000780c */ /* 0x000fda0003f05270 */
[----:B------:R-:W-:Y:S05]  /*1450*/  @!P0 BRA `(.L_x_18) ;  /* 0x0000000000048947 */ /* 0x000fea0003800000 */
[----:B------:R-:W-:Y:S01]  /*1460*/  BPT.TRAP 0x1 ;  /* 0x000000040000795c */ /* 0x000fe20000300000 */
.L_x_18:
[----:B------:R-:W3:Y:S01]  /*1470*/  S2UR UR5, SR_CgaCtaId ;  /* 0x00000000000579c3 */ /* 0x000ee20000008800 */
[----:B------:R-:W-:Y:S01]  /*1480*/  UMOV UR4, 0x400 ;  /* 0x0000040000047882 */ /* 0x000fe20000000000 */
[----:B------:R-:W-:Y:S02]  /*1490*/  IMAD.U32 R0, RZ, RZ, UR38 ;  /* 0x00000026ff007e24 */ /* 0x000fe4000f8e00ff */
[----:B------:R-:W-:-:S03]  /*14a0*/  IMAD.U32 R3, RZ, RZ, UR39 ;  /* 0x00000027ff037e24 */ /* 0x000fc6000f8e00ff */
[----:B------:R-:W-:Y:S01]  /*14b0*/  SHF.L.U32 R0, R0, 0x1f, RZ ;  /* 0x0000001f00007819 */ /* 0x000fe200000006ff */
[----:B---3--:R-:W-:-:S06]  /*14c0*/  ULEA UR4, UR5, UR4, 0x18 ;  /* 0x0000000405047291 */ /* 0x008fcc000f8ec03f */
[----:B------:R-:W-:-:S04]  /*14d0*/  IMAD.U32 R6, RZ, RZ, UR4 ;  /* 0x00000004ff067e24 */ /* 0x000fc8000f8e00ff */
[----:B------:R-:W-:-:S04]  /*14e0*/  IMAD R3, R3, 0x8, R6 ;  /* 0x0000000803037824 */ /* 0x000fc800078e0206 */
[----:B------:R3:W4:Y:S01]  /*14f0*/  SYNCS.PHASECHK.TRANS64.TRYWAIT P1, [R3+URZ], R0 ;  /* 0x00000000030075a7 */ /* 0x000722000802017f */
[----:B------:R-:W-:Y:S05]  /*1500*/  @!P0 BRA `(.L_x_19) ;  /* 0x0000000000048947 */ /* 0x000fea0003800000 */
[----:B------:R-:W-:Y:S01]  /*1510*/  BPT.TRAP 0x1 ;  /* 0x000000040000795c */ /* 0x000fe20000300000 */
.L_x_19:
[----:B----4-:R-:W-:Y:S05]  /*1520*/  @P1 BRA `(.L_x_20) ;  /* 0x0000000000081947 */ /* 0x010fea0003800000 */
[----:B------:R-:W4:Y:S02]  /*1530*/  SYNCS.PHASECHK.TRANS64.TRYWAIT P1, [R3+URZ], R0 ;  /* 0x00000000030075a7 */ /* 0x000f24000802017f */
[----:B----4-:R-:W-:Y:S05]  /*1540*/  @!P1 BRA `(.L_x_21) ;  /* 0x0000008800749947 */ /* 0x010fea0003800000 */
.L_x_20:
[----:B------:R-:W-:-:S04]  /*1550*/  UISETP.LT.AND UP0, UPT, UR40, 0x1, UPT ;  /* 0x000000012800788c */ /* 0x000fc8000bf01270 */
[----:B------:R-:W-:-:S06]  /*1560*/  USEL UR4, UR40, 0x1, UP0 ;  /* 0x0000000128047887 */ /* 0x000fcc0008000000 */
[----:B---34-:R-:W-:Y:S01]  /*1570*/  IMAD.U32 R0, RZ, RZ, UR4 ;  /* 0x00000004ff007e24 */ /* 0x018fe2000f8e00ff */
[----:B------:R-:W-:Y:S05]  /*1580*/  WARPSYNC.ALL ;  /* 0x0000000000007948 */ /* 0x000fea0003800000 */
[----:B------:R-:W-:-:S04]  /*1590*/  IADD3 R0, -R0, UR40, RZ ;  /* 0x0000002800007c10 */ /* 0x000fc8000fffe1ff */
[----:B------:R-:W-:Y:S02]  /*15a0*/  ISETP.GE.AND P1, PT, R0, 0x1, PT ;  /* 0x000000010000780c */ /* 0x000fe40003f26270 */
[----:B------:R-:W-:Y:S01]  /*15b0*/  R2UR UR4, R6 ;  /* 0x00000000060472ca */ /* 0x000fe200000e0000 */
[----:B------:R-:W-:Y:S01]  /*15c0*/  WARPGROUP.ARRIVE ;  /* 0x00000000000079c5 */ /* 0x000fe20000000000 */
[----:B------:R-:W-:Y:S01]  /*15d0*/  UMOV UR5, 0xc0000010 ;  /* 0xc000001000057882 */ /* 0x000fe20000000000 */
[----:B------:R-:W-:-:S10]  /*15e0*/  UMOV UR7, 0xc0000010 ;  /* 0xc000001000077882 */ /* 0x000fd40000000000 */
[----:B------:R-:W-:-:S04]  /*15f0*/  UIADD3 UR4, UR4, 0xa100, URZ ;  /* 0x0000a10004047890 */ /* 0x000fc8000fffe03f */
[----:B------:R-:W-:-:S04]  /*1600*/  USHF.R.U32.HI UR4, URZ, 0x4, UR4 ;  /* 0x000000043f047899 */ /* 0x000fc80008011604 */
[----:B------:R-:W-:-:S04]  /*1610*/  ULOP3.LUT UR4, UR4, 0x3fff, URZ, 0xc0, !UPT ;  /* 0x00003fff04047892 */ /* 0x000fc8000f8ec03f */
[----:B------:R-:W-:Y:S02]  /*1620*/  ULOP3.LUT UR9, UR4, 0x10000, URZ, 0xfc, !UPT ;  /* 0x0001000004097892 */ /* 0x000fe4000f8efc3f */
[----:B------:R-:W-:Y:S02]  /*1630*/  ULEA UR4, UR39, UR41, 0x9 ;  /* 0x0000002927047291 */ /* 0x000fe4000f8e483f */
[----:B------:R-:W-:-:S09]  /*1640*/  ULEA UR6, UR39, UR9, 0x8 ;  /* 0x0000000927067291 */ /* 0x000fd2000f8e403f */
[----:B------:R-:W-:Y:S01]  /*1650*/  IGMMA.64x128x32.S8.S8 R88, gdesc[UR4], RZ, !UPT, gsb0 ;  /* 0x03600000045879f1 */ /* 0x000fe2000c0410ff */
[----:B------:R-:W-:Y:S01]  /*1660*/  UIADD3 UR4, UR4, 0x100, URZ ;  /* 0x0000010004047890 */ /* 0x000fe2000fffe03f */
[----:B------:R-:W-:Y:S01]  /*1670*/  UMOV UR5, 0xc0000010 ;  /* 0xc000001000057882 */ /* 0x000fe20000000000 */
[----:B------:R-:W-:Y:S02]  /*1680*/  WARPGROUP.DEPBAR.LE gsb0, 0x0 ;  /* 0x00008000000079c5 */ /* 0x000fe40000010000 */
[----:B------:R-:W-:-:S06]  /*1690*/  WARPGROUP.ARRIVE ;  /* 0x00000000000079c5 */ /* 0x000fcc0000000000 */
[----:B------:R-:W-:Y:S03]  /*16a0*/  IGMMA.64x128x32.S8.S8 R24, gdesc[UR4], RZ, !UPT, gsb0 ;  /* 0x03600000041879f1 */ /* 0x000fe6000c0410ff */
[----:B------:R-:W-:Y:S02]  /*16b0*/  WARPGROUP.DEPBAR.LE gsb0, 0x0 ;  /* 0x00008000000079c5 */ /* 0x000fe40000010000 */
[----:B------:R-:W-:Y:S05]  /*16c0*/  @!P1 BRA `(.L_x_22) ;  /* 0x0000000000dc9947 */ /* 0x000fea0003800000 */
[----:B------:R-:W-:Y:S02]  /*16d0*/  UIADD3 UR4, UR39, 0x1, URZ ;  /* 0x0000000127047890 */ /* 0x000fe4000fffe03f */
[----:B------:R-:W-:Y:S02]  /*16e0*/  IMAD.U32 R3, RZ, RZ, UR39 ;  /* 0x00000027ff037e24 */ /* 0x000fe4000f8e00ff */
[----:B------:R-:W-:-:S04]  /*16f0*/  UISETP.NE.AND UP0, UPT, UR4, 0x5, UPT ;  /* 0x000000050400788c */ /* 0x000fc8000bf05270 */
[----:B------:R-:W-:Y:S02]  /*1700*/  USEL UR5, URZ, 0x1, UP0 ;  /* 0x000000013f057887 */ /* 0x000fe40008000000 */
[----:B------:R-:W-:Y:S02]  /*1710*/  USEL UR8, UR4, URZ, UP0 ;  /* 0x0000003f04087287 */ /* 0x000fe40008000000 */
[----:B------:R-:W-:-:S06]  /*1720*/  ULOP3.LUT UR5, UR38, UR5, URZ, 0x3c, !UPT ;  /* 0x0000000526057292 */ /* 0x000fcc000f8e3c3f */
[----:B------:R-:W-:-:S07]  /*1730*/  IMAD.U32 R7, RZ, RZ, UR5 ;  /* 0x00000005ff077e24 */ /* 0x000fce000f8e00ff */
.L_x_29:
[----:B------:R-:W-:Y:S05]  /*1740*/  @!P0 BRA `(.L_x_23) ;  /* 0x0000000000048947 */ /* 0x000fea0003800000 */
[----:B------:R-:W-:Y:S01]  /*1750*/  BPT.TRAP 0x1 ;  /* 0x000000040000795c */ /* 0x000fe20000300000 */
.L_x_23:
[----:B------:R-:W3:Y:S01]  /*1760*/  S2UR UR5, SR_CgaCtaId ;  /* 0x00000000000579c3 */ /* 0x000ee20000008800 */
[----:B------:R-:W-:Y:S01]  /*1770*/  UMOV UR4, 0x400 ;  /* 0x0000040000047882 */ /* 0x000fe20000000000 */
[----:B01----:R-:W-:Y:S01]  /*1780*/  IMAD.U32 R5, RZ, RZ, UR8 ;  /* 0x00000008ff057e24 */ /* 0x003fe2000f8e00ff */
[----:B------:R-:W-:Y:S01]  /*1790*/  SHF.L.U32 R4, R7, 0x1f, RZ ;  /* 0x0000001f07047819 */ /* 0x000fe200000006ff */
[----:B---3--:R-:W-:-:S06]  /*17a0*/  ULEA UR4, UR5, UR4, 0x18 ;  /* 0x0000000405047291 */ /* 0x008fcc000f8ec03f */
[----:B------:R-:W-:-:S04]  /*17b0*/  IMAD.U32 R6, RZ, RZ, UR4 ;  /* 0x00000004ff067e24 */ /* 0x000fc8000f8e00ff */
[----:B------:R-:W-:-:S04]  /*17c0*/  IMAD R5, R5, 0x8, R6 ;  /* 0x0000000805057824 */ /* 0x000fc800078e0206 */
[----:B------:R0:W1:Y:S01]  /*17d0*/  SYNCS.PHASECHK.TRANS64.TRYWAIT P1, [R5+URZ], R4 ;  /* 0x00000004050075a7 */ /* 0x000062000802017f */
[----:B------:R-:W-:Y:S05]  /*17e0*/  @!P0 BRA `(.L_x_24) ;  /* 0x0000000000048947 */ /* 0x000fea0003800000 */
[----:B------:R-:W-:Y:S01]  /*17f0*/  BPT.TRAP 0x1 ;  /* 0x000000040000795c */ /* 0x000fe20000300000 */
.L_x_24:
[----:B-1----:R-:W-:Y:S05]  /*1800*/  @P1 BRA `(.L_x_25) ;  /* 0x0000000000081947 */ /* 0x002fea0003800000 */
[----:B------:R-:W1:Y:S02]  /*1810*/  SYNCS.PHASECHK.TRANS64.TRYWAIT P1, [R5+URZ], R4 ;  /* 0x00000004050075a7 */ /* 0x000e64000802017f */
[----:B-1----:R-:W-:Y:S05]  /*1820*/  @!P1 BRA `(.L_x_26) ;  /* 0x0000008400d09947 */ /* 0x002fea0003800000 */
.L_x_25:
[----:B------:R-:W-:Y:S01]  /*1830*/  ULEA UR4, UR8, UR41, 0x9 ;  /* 0x0000002908047291 */ /* 0x000fe2000f8e483f */
[----:B------:R-:W-:Y:S01]  /*1840*/  WARPGROUP.ARRIVE ;  /* 0x00000000000079c5 */ /* 0x000fe20000000000 */
[----:B------:R-:W-:Y:S01]  /*1850*/  ULEA UR6, UR8, UR9, 0x8 ;  /* 0x0000000908067291 */ /* 0x000fe2000f8e403f */
[----:B------:R-:W-:Y:S01]  /*1860*/  UMOV UR5, 0xc0000010 ;  /* 0xc000001000057882 */ /* 0x000fe20000000000 */
[----:B------:R-:W-:-:S07]  /*1870*/  UMOV UR7, 0xc0000010 ;  /* 0xc000001000077882 */ /* 0x000fce0000000000 */
[----:B------:R-:W-:Y:S01]  /*1880*/  IGMMA.64x128x32.S8.S8 R88, gdesc[UR4], R88, gsb0 ;  /* 0x03600000045879f1 */ /* 0x000fe20008041058 */
[----:B------:R-:W-:Y:S01]  /*1890*/  UIADD3 UR4, UR4, 0x100, URZ ;  /* 0x0000010004047890 */ /* 0x000fe2000fffe03f */
[----:B------:R-:W-:Y:S01]  /*18a0*/  UMOV UR5, 0xc0000010 ;  /* 0xc000001000057882 */ /* 0x000fe20000000000 */
[----:B------:R-:W-:Y:S02]  /*18b0*/  WARPGROUP.DEPBAR.LE gsb0, 0x0 ;  /* 0x00008000000079c5 */ /* 0x000fe40000010000 */
[----:B------:R-:W-:-:S06]  /*18c0*/  WARPGROUP.ARRIVE ;  /* 0x00000000000079c5 */ /* 0x000fcc0000000000 */
[----:B------:R-:W-:Y:S03]  /*18d0*/  IGMMA.64x128x32.S8.S8 R24, gdesc[UR4], R24, gsb0 ;  /* 0x03600000041879f1 */ /* 0x000fe60008041018 */
[----:B------:R-:W-:Y:S02]  /*18e0*/  WARPGROUP.DEPBAR.LE gsb0, 0x0 ;  /* 0x00008000000079c5 */ /* 0x000fe40000010000 */
[----:B------:R-:W-:Y:S05]  /*18f0*/  @!P0 BRA `(.L_x_27) ;  /* 0x0000000000048947 */ /* 0x000fea0003800000 */
[----:B------:R-:W-:Y:S01]  /*1900*/  BPT.TRAP 0x1 ;  /* 0x000000040000795c */ /* 0x000fe20000300000 */
.L_x_27:
[----:B------:R-:W-:-:S13]  /*1910*/  ISETP.NE.AND P1, PT, R23, RZ, PT ;  /* 0x000000ff1700720c */ /* 0x000fda0003f25270 */
[----:B01----:R-:W-:-:S04]  /*1920*/  @P1 IMAD R4, R3, 0x8, R6 ;  /* 0x0000000803041824 */ /* 0x003fc800078e0206 */
[----:B------:R-:W-:-:S05]  /*1930*/  @P1 VIADD R5, R4, 0x28 ;  /* 0x0000002804051836 */ /* 0x000fca0000000000 */
[----:B------:R-:W-:-:S04]  /*1940*/  @P1 PRMT R5, R152, 0x654, R5 ;  /* 0x0000065498051816 */ /* 0x000fc80000000005 */
[----:B------:R0:W-:Y:S01]  /*1950*/  @P1 SYNCS.ARRIVE.TRANS64.RED.A1T0 RZ, [R5+URZ], RZ ;  /* 0x000000ff05ff19a7 */ /* 0x0001e2000810043f */
[----:B------:R-:W-:-:S13]  /*1960*/  ISETP.GT.U32.AND P1, PT, R19, 0x1, PT ;  /* 0x000000011300780c */ /* 0x000fda0003f24070 */
[----:B0-----:R-:W-:Y:S05]  /*1970*/  @P1 BRA `(.L_x_28) ;  /* 0x0000000000041947 */ /* 0x001fea0003800000 */
[----:B------:R-:W-:Y:S01]  /*1980*/  BPT.TRAP 0x1 ;  /* 0x000000040000795c */ /* 0x000fe20000300000 */
.L_x_28:
[----:B------:R-:W-:Y:S01]  /*1990*/  UIADD3 UR8, UR8, 0x1, URZ ;  /* 0x0000000108087890 */ /* 0x000fe2000fffe03f */
[C---:B------:R-:W-:Y:S01]  /*19a0*/  ISETP.GT.AND P2, PT, R0.reuse, 0x1, PT ;  /* 0x000000010000780c */ /* 0x040fe20003f44270 */
[----:B------:R-:W-:Y:S02]  /*19b0*/  VIADD R3, R3, 0x1 ;  /* 0x0000000103037836 */ /* 0x000fe40000000000 */
[----:B------:R-:W-:Y:S01]  /*19c0*/  UISETP.NE.AND UP0, UPT, UR8, 0x5, UPT ;  /* 0x000000050800788c */ /* 0x000fe2000bf05270 */
[----:B------:R-:W-:Y:S02]  /*19d0*/  VIADD R0, R0, 0xffffffff ;  /* 0xffffffff00007836 */ /* 0x000fe40000000000 */
[C---:B------:R-:W-:Y:S01]  /*19e0*/  ISETP.NE.AND P1, PT, R3.reuse, 0x5, PT ;  /* 0x000000050300780c */ /* 0x040fe20003f25270 */
[----:B------:R-:W-:Y:S02]  /*19f0*/  USEL UR4, URZ, 0x1, UP0 ;  /* 0x000000013f047887 */ /* 0x000fe40008000000 */
[----:B------:R-:W-:Y:S01]  /*1a00*/  USEL UR8, UR8, URZ, UP0 ;  /* 0x0000003f08087287 */ /* 0x000fe20008000000 */
[----:B------:R-:W-:-:S03]  /*1a10*/  SEL R3, R3, RZ, P1 ;  /* 0x000000ff03037207 */ /* 0x000fc60000800000 */
[----:B------:R-:W-:Y:S01]  /*1a20*/  LOP3.LUT R7, R7, UR4, RZ, 0x3c, !PT ;  /* 0x0000000407077c12 */ /* 0x000fe2000f8e3cff */
[----:B------:R-:W-:Y:S07]  /*1a30*/  @P2 BRA `(.L_x_29) ;  /* 0xfffffffc00402947 */ /* 0x000fee000383ffff */
.L_x_22:
[----:B------:R-:W3:Y:S02]  /*1a40*/  LDC R0, c[0x0][0x28c] ;  /* 0x0000a300ff007b82 */ /* 0x000ee40000000800 */
[----:B---3--:R-:W-:-:S13]  /*1a50*/  ISETP.GE.AND P1, PT, R0, 0x1, PT ;  /* 0x000000010000780c */ /* 0x008fda0003f26270 */
[----:B------:R-:W-:Y:S05]  /*1a60*/  @!P1 BRA `(.L_x_30) ;  /* 0x0000000000509947 */ /* 0x000fea0003800000 */
[----:B------:R-:W-:Y:S05]  /*1a70*/  @!P0 BRA `(.L_x_31) ;  /* 0x0000000000048947 */ /* 0x000fea0003800000 */
[----:B------:R-:W-:Y:S01]  /*1a80*/  BPT.TRAP 0x1 ;  /* 0x000000040000795c */ /* 0x000fe20000300000 */
.L_x_31:
[----:B------:R-:W-:Y:S01]  /*1a90*/  ISETP.NE.AND P0, PT, R23, RZ, PT ;  /* 0x000000ff1700720c */ /* 0x000fe20003f05270 */
[----:B------:R-:W-:Y:S01]  /*1aa0*/  BSSY B0, `(.L_x_32) ;  /* 0x000000e000007945 */ /* 0x000fe20003800000 */
[----:B------:R-:W-:-:S11]  /*1ab0*/  ISETP.GT.U32.AND P1, PT, R19, 0x1, PT ;  /* 0x000000011300780c */ /* 0x000fd60003f24070 */
[----:B------:R-:W-:Y:S05]  /*1ac0*/  @!P0 BRA `(.L_x_33) ;  /* 0x00000000002c8947 */ /* 0x000fea0003800000 */
[----:B------:R-:W-:-:S04]  /*1ad0*/  UISETP.LT.AND UP0, UPT, UR40, 0x1, UPT ;  /* 0x000000012800788c */ /* 0x000fc8000bf01270 */
[----:B------:R-:W-:-:S04]  /*1ae0*/  USEL UR6, UR40, 0x1, UP0 ;  /* 0x0000000128067887 */ /* 0x000fc80008000000 */
[----:B------:R-:W-:-:S04]  /*1af0*/  UIADD3 UR6, UR39, UR40, -UR6 ;  /* 0x0000002827067290 */ /* 0x000fc8000fffe806 */
[----:B------:R-:W-:-:S04]  /*1b00*/  UIMAD.WIDE.U32 UR4, UR6, -0x33333333, URZ ;  /* 0xcccccccd060478a5 */ /* 0x000fc8000f8e003f */
[----:B------:R-:W-:-:S04]  /*1b10*/  USHF.R.U32.HI UR4, URZ, 0x2, UR5 ;  /* 0x000000023f047899 */ /* 0x000fc80008011605 */
[----:B------:R-:W-:-:S06]  /*1b20*/  UIMAD UR6, UR4, -0x5, UR6 ;  /* 0xfffffffb040678a4 */ /* 0x000fcc000f8e0206 */
[----:B------:R-:W-:-:S04]  /*1b30*/  IMAD.U32 R3, RZ, RZ, UR6 ;  /* 0x00000006ff037e24 */ /* 0x000fc8000f8e00ff */
[----:B------:R-:W-:-:S04]  /*1b40*/  IMAD R0, R3, 0x8, R6 ;  /* 0x0000000803007824 */ /* 0x000fc800078e0206 */
[----:B------:R-:W-:-:S05]  /*1b50*/  VIADD R3, R0, 0x28 ;  /* 0x0000002800037836 */ /* 0x000fca0000000000 */
[----:B------:R-:W-:-:S04]  /*1b60*/  PRMT R3, R152, 0x654, R3 ;  /* 0x0000065498037816 */ /* 0x000fc80000000003 */
[----:B------:R3:W-:Y:S03]  /*1b70*/  SYNCS.ARRIVE.TRANS64.RED.A1T0 RZ, [R3+URZ], RZ ;  /* 0x000000ff03ff79a7 */ /* 0x0007e6000810043f */
.L_x_33:
[----:B------:R-:W-:Y:S05]  /*1b80*/  BSYNC B0 ;  /* 0x0000000000007941 */ /* 0x000fea0003800000 */
.L_x_32:
[----:B------:R-:W-:Y:S05]  /*1b90*/  @P1 BRA `(.L_x_30) ;  /* 0x0000000000041947 */ /* 0x000fea0003800000 */
[----:B------:R-:W-:Y:S01]  /*1ba0*/  BPT.TRAP 0x1 ;  /* 0x000000040000795c */ /* 0x000fe20000300000 */
.L_x_30:
[----:B------:R-:W4:Y:S01]  /*1bb0*/  LDC R6, c[0x0][0x288] ;  /* 0x0000a200ff067b82 */ /* 0x000f220000000800 */
[----:B------:R-:W-:Y:S01]  /*1bc0*/  IMAD.SHL.U32 R9, R153, 0x80, RZ ;  /* 0x0000008099097824 */ /* 0x000fe200078e00ff */
[--C-:B------:R-:W-:Y:S01]  /*1bd0*/  SHF.R.U32.HI R0, RZ, 0x2, R18.reuse ;  /* 0x00000002ff007819 */ /* 0x100fe20000011612 */
[----:B------:R-:W-:Y:S01]  /*1be0*/  UIADD3 UR39, UR40, UR39, URZ ;  /* 0x0000002728277290 */ /* 0x000fe2000fffe03f */
[----:B01----:R-:W-:Y:S01]  /*1bf0*/  SHF.R.U32.HI R5, RZ, 0x7, R18 ;  /* 0x00000007ff057819 */ /* 0x003fe20000011612 */
[----:B------:R-:W-:Y:S01]  /*1c00*/  IMAD.SHL.U32 R11, R154, 0x100, RZ ;  /* 0x000001009a0b7824 */ /* 0x000fe200078e00ff */
[----:B------:R-:W-:Y:S01]  /*1c10*/  LOP3.LUT R4, R18, 0x60, RZ, 0xc0, !PT ;  /* 0x0000006012047812 */ /* 0x000fe200078ec0ff */
[----:B------:R-:W-:Y:S01]  /*1c20*/  UISETP.GT.U32.AND UP0, UPT, UR39, 0x4, UPT ;  /* 0x000000042700788c */ /* 0x000fe2000bf04070 */
[----:B---3--:R-:W-:Y:S01]  /*1c30*/  LOP3.LUT R3, R0, 0x7, RZ, 0xc0, !PT ;  /* 0x0000000700037812 */ /* 0x008fe200078ec0ff */
[----:B------:R-:W-:Y:S01]  /*1c40*/  IMAD.SHL.U32 R14, R18, 0x2, RZ ;  /* 0x00000002120e7824 */ /* 0x000fe200078e00ff */
[----:B------:R-:W-:Y:S01]  /*1c50*/  LOP3.LUT R0, R5, 0x1, RZ, 0xc0, !PT ;  /* 0x0000000105007812 */ /* 0x000fe200078ec0ff */
[----:B------:R-:W-:Y:S01]  /*1c60*/  ULDC UR7, c[0x0][0x284] ;  /* 0x0000a10000077ab9 */ /* 0x000fe20000000800 */
[----:B------:R-:W-:Y:S01]  /*1c70*/  SHF.R.U32.HI R8, RZ, 0x1, R4 ;  /* 0x00000001ff087819 */ /* 0x000fe20000011604 */
[----:B------:R-:W-:Y:S01]  /*1c80*/  UISETP.LT.U32.AND UP0, UPT, UR40, 0x5, UP0 ;  /* 0x000000052800788c */ /* 0x000fe20008701070 */
[----:B------:R-:W-:Y:S01]  /*1c90*/  SHF.R.S32.HI R162, RZ, 0x1f, R22 ;  /* 0x0000001fffa27819 */ /* 0x000fe20000011416 */
[----:B------:R-:W-:Y:S01]  /*1ca0*/  UISETP.GE.U32.AND UP1, UPT, UR40, 0x5, UPT ;  /* 0x000000052800788c */ /* 0x000fe2000bf26070 */
[----:B------:R-:W-:Y:S01]  /*1cb0*/  IMAD.SHL.U32 R10, R0, 0x40, RZ ;  /* 0x00000040000a7824 */ /* 0x000fe200078e00ff */
[----:B------:R-:W-:Y:S01]  /*1cc0*/  IADD3 R5, RZ, -R8, -R3 ;  /* 0x80000008ff057210 */ /* 0x000fe20007ffe803 */
[----:B------:R-:W-:Y:S01]  /*1cd0*/  ULDC.64 UR8, c[0x0][0x5d0] ;  /* 0x0001740000087ab9 */ /* 0x000fe20000000a00 */
[C---:B------:R-:W-:Y:S01]  /*1ce0*/  LOP3.LUT R14, R9.reuse, 0x6, R14, 0xf8, !PT ;  /* 0x00000006090e7812 */ /* 0x040fe200078ef80e */
[----:B------:R-:W-:Y:S01]  /*1cf0*/  UIMAD.WIDE.U32 UR4, UR39, -0x33333333, URZ ;  /* 0xcccccccd270478a5 */ /* 0x000fe2000f8e003f */
[----:B------:R-:W-:Y:S01]  /*1d00*/  LOP3.LUT R4, R18, 0x3, RZ, 0xc0, !PT ;  /* 0x0000000312047812 */ /* 0x000fe200078ec0ff */
[----:B------:R-:W-:Y:S01]  /*1d10*/  USEL UR6, URZ, 0x1, !UP0 ;  /* 0x000000013f067887 */ /* 0x000fe2000c000000 */
[----:B------:R-:W-:Y:S01]  /*1d20*/  IMAD R7, R162, UR8, RZ ;  /* 0x00000008a2077c24 */ /* 0x000fe2000f8e02ff */
[----:B----4-:R-:W-:Y:S01]  /*1d30*/  ISETP.GE.AND P0, PT, R9, R6, PT ;  /* 0x000000060900720c */ /* 0x010fe20003f06270 */
[----:B------:R-:W-:Y:S01]  /*1d40*/  IMAD R0, R0, -0x40, R5 ;  /* 0xffffffc000007824 */ /* 0x000fe200078e0205 */
[----:B------:R-:W-:Y:S01]  /*1d50*/  SHF.R.S32.HI R15, RZ, 0x1f, R14 ;  /* 0x0000001fff0f7819 */ /* 0x000fe2000001140e */
[----:B------:R-:W-:Y:S01]  /*1d60*/  USHF.R.U32.HI UR4, URZ, 0x2, UR5 ;  /* 0x000000023f047899 */ /* 0x000fe20008011605 */
[C---:B------:R-:W-:Y:S01]  /*1d70*/  ISETP.GE.OR P0, PT, R11.reuse, UR7, P0 ;  /* 0x000000070b007c0c */ /* 0x040fe20008706670 */
[----:B------:R-:W-:Y:S01]  /*1d80*/  ULOP3.LUT UR38, UR38, UR6, URZ, 0x3c, !UPT ;  /* 0x0000000626267292 */ /* 0x000fe2000f8e3c3f */
[----:B------:R-:W-:Y:S01]  /*1d90*/  LOP3.LUT R3, R10, 0x40, R3, 0xe2, !PT ;  /* 0x000000400a037812 */ /* 0x000fe200078ee203 */
[----:B------:R-:W-:Y:S01]  /*1da0*/  IMAD R10, R4, -0x2, R6 ;  /* 0xfffffffe040a7824 */ /* 0x000fe200078e0206 */
[----:B------:R-:W-:Y:S01]  /*1db0*/  UIMAD UR39, UR4, -0x5, UR39 ;  /* 0xfffffffb042778a4 */ /* 0x000fe2000f8e0227 */
[----:B------:R-:W-:Y:S01]  /*1dc0*/  IMAD.WIDE R4, R154, 0x100, RZ ;  /* 0x000001009a047825 */ /* 0x000fe200078e02ff */
[----:B------:R-:W-:Y:S01]  /*1dd0*/  @UP1 ULOP3.LUT UR38, UR38, 0x1, UR4, 0x78, !UPT ;  /* 0x0000000126261892 */ /* 0x000fe2000f8e7804 */
[----:B------:R-:W-:-:S02]  /*1de0*/  IADD3 R0, -R11, UR7, R0 ;  /* 0x000000070b007c10 */ /* 0x000fc4000fffe100 */
[----:B------:R-:W-:Y:S01]  /*1df0*/  IMAD R13, R22, UR9, R7 ;  /* 0x00000009160d7c24 */ /* 0x000fe2000f8e0207 */
[----:B------:R-:W-:Y:S01]  /*1e00*/  LOP3.LUT R153, R4, R3, R8, 0xfe, !PT ;  /* 0x0000000304997212 */ /* 0x000fe200078efe08 */
[----:B------:R-:W-:-:S04]  /*1e10*/  IMAD.WIDE.U32 R6, R22, UR8, R14 ;  /* 0x0000000816067c25 */ /* 0x000fc8000f8e000e */
[----:B------:R-:W-:Y:S02]  /*1e20*/  IMAD.IADD R7, R7, 0x1, R13 ;  /* 0x0000000107077824 */ /* 0x000fe400078e020d */
[----:B------:R-:W-:Y:S02]  /*1e30*/  IMAD.IADD R3, R10, 0x1, -R9 ;  /* 0x000000010a037824 */ /* 0x000fe400078e0a09 */
[----:B------:R-:W-:Y:S01]  /*1e40*/  IMAD.MOV.U32 R154, RZ, RZ, -0x1 ;  /* 0xffffffffff9a7424 */ /* 0x000fe200078e00ff */
[----:B------:R-:W-:Y:S06]  /*1e50*/  @P0 BRA `(.L_x_34) ;  /* 0x0000006000f40947 */ /* 0x000fec0003800000 */
[----:B------:R-:W0:Y:S01]  /*1e60*/  LDC.64 R20, c[0x0][0x5c8] ;  /* 0x00017200ff147b82 */ /* 0x000e220000000a00 */
[----:B------:R-:W-:Y:S01]  /*1e70*/  ULDC.64 UR4, c[0x0][0x5c0] ;  /* 0x0001700000047ab9 */ /* 0x000fe20000000a00 */
[----:B------:R-:W-:Y:S01]  /*1e80*/  BSSY B0, `(.L_x_34) ;  /* 0x000063a000007945 */ /* 0x000fe20003800000 */
[-C--:B0-----:R-:W-:Y:S01]  /*1e90*/  IMAD R8, R5, R20.reuse, RZ ;  /* 0x0000001405087224 */ /* 0x081fe200078e02ff */
[----:B------:R-:W-:Y:S01]  /*1ea0*/  SHF.L.U64.HI R13, R20, 0x3, R21 ;  /* 0x00000003140d7819 */ /* 0x000fe20000010215 */
[----:B------:R-:W-:-:S04]  /*1eb0*/  IMAD.WIDE.U32 R6, R153, R20, R6 ;  /* 0x0000001499067225 */ /* 0x000fc800078e0006 */
[----:B------:R-:W-:Y:S01]  /*1ec0*/  IMAD R9, R153, R21, R8 ;  /* 0x0000001599097224 */ /* 0x000fe200078e0208 */
[----:B------:R-:W-:Y:S01]  /*1ed0*/  IADD3 R160, P0, R6, UR4, RZ ;  /* 0x0000000406a07c10 */ /* 0x000fe2000ff1e0ff */
[C---:B------:R-:W-:Y:S02]  /*1ee0*/  IMAD.SHL.U32 R11, R20.reuse, 0x8, RZ ;  /* 0x00000008140b7824 */ /* 0x040fe400078e00ff */
[----:B------:R-:W-:Y:S01]  /*1ef0*/  IMAD.IADD R9, R7, 0x1, R9 ;  /* 0x0000000107097824 */ /* 0x000fe200078e0209 */
[-C--:B------:R-:W-:Y:S02]  /*1f00*/  LEA R6, P2, R20, R160.reuse, 0x7 ;  /* 0x000000a014067211 */ /* 0x080fe400078438ff */
[----:B------:R-:W-:Y:S02]  /*1f10*/  IADD3 R8, P1, R11, R160, RZ ;  /* 0x000000a00b087210 */ /* 0x000fe40007f3e0ff */
[----:B------:R-:W-:Y:S02]  /*1f20*/  IADD3.X R161, R9, UR5, RZ, P0, !PT ;  /* 0x0000000509a17c10 */ /* 0x000fe400087fe4ff */
[----:B-----5:R-:W-:-:S02]  /*1f30*/  ISETP.NE.AND P0, PT, R156, RZ, PT ;  /* 0x000000ff9c00720c */ /* 0x020fc40003f05270 */
[----:B------:R-:W-:Y:S01]  /*1f40*/  LEA.HI.X R7, R20, R161, R21, 0x7, P2 ;  /* 0x000000a114077211 */ /* 0x000fe200010f3c15 */
[----:B------:R-:W-:Y:S01]  /*1f50*/  IMAD.X R9, R13, 0x1, R161, P1 ;  /* 0x000000010d097824 */ /* 0x000fe200008e06a1 */
[----:B------:R-:W-:-:S05]  /*1f60*/  IADD3 R10, P2, R11, R6, RZ ;  /* 0x000000060b0a7210 */ /* 0x000fca0007f5e0ff */
[----:B------:R-:W-:-:S04]  /*1f70*/  IMAD.X R11, R13, 0x1, R7, P2 ;  /* 0x000000010d0b7824 */ /* 0x000fc800010e0607 */
[----:B------:R-:W-:Y:S05]  /*1f80*/  @!P0 BRA `(.L_x_35) ;  /* 0x0000004800948947 */ /* 0x000fea0003800000 */
[----:B------:R-:W0:Y:S01]  /*1f90*/  LDC.64 R158, c[0x0][0x5b0] ;  /* 0x00016c00ff9e7b82 */ /* 0x000e220000000a00 */
[----:B------:R-:W-:Y:S01]  /*1fa0*/  ULDC.64 UR4, c[0x0][0x5b8] ;  /* 0x00016e0000047ab9 */ /* 0x000fe20000000a00 */
[----:B------:R-:W-:Y:S01]  /*1fb0*/  ISETP.GE.AND P0, PT, R0, 0x1, PT ;  /* 0x000000010000780c */ /* 0x000fe20003f06270 */
[----:B------:R-:W-:Y:S01]  /*1fc0*/  IMAD R21, R162, UR4, RZ ;  /* 0x00000004a2157c24 */ /* 0x000fe2000f8e02ff */
[----:B------:R-:W-:Y:S01]  /*1fd0*/  BSSY B1, `(.L_x_36) ;  /* 0x0000010000017945 */ /* 0x000fe20003800000 */
[C---:B------:R-:W-:Y:S01]  /*1fe0*/  IMAD.WIDE.U32 R14, R22.reuse, UR4, R14 ;  /* 0x00000004160e7c25 */ /* 0x040fe2000f8e000e */
[----:B------:R-:W-:Y:S02]  /*1ff0*/  ISETP.LT.OR P3, PT, R3, 0x1, !P0 ;  /* 0x000000010300780c */ /* 0x000fe40004761670 */
[----:B------:R-:W1:Y:S01]  /*2000*/  LDC.64 R12, c[0x0][0x5a8] ;  /* 0x00016a00ff0c7b82 */ /* 0x000e620000000a00 */
[----:B------:R-:W-:Y:S02]  /*2010*/  IMAD R21, R22, UR5, R21 ;  /* 0x0000000516157c24 */ /* 0x000fe4000f8e0215 */
[----:B------:R-:W-:-:S02]  /*2020*/  IMAD.MOV.U32 R20, RZ, RZ, R14 ;  /* 0x000000ffff147224 */ /* 0x000fc400078e000e */
[----:B------:R-:W-:Y:S02]  /*2030*/  IMAD.IADD R21, R15, 0x1, R21 ;  /* 0x000000010f157824 */ /* 0x000fe400078e0215 */
[-C--:B0-----:R-:W-:Y:S01]  /*2040*/  IMAD R22, R5, R158.reuse, RZ ;  /* 0x0000009e05167224 */ /* 0x081fe200078e02ff */
[----:B------:R-:W-:Y:S01]  /*2050*/  SHF.L.U64.HI R165, R158, 0x3, R159 ;  /* 0x000000039ea57819 */ /* 0x000fe2000001029f */
[----:B------:R-:W-:-:S04]  /*2060*/  IMAD.WIDE.U32 R162, R153, R158, R20 ;  /* 0x0000009e99a27225 */ /* 0x000fc800078e0014 */
[----:B------:R-:W-:Y:S01]  /*2070*/  IMAD R171, R153, R159, R22 ;  /* 0x0000009f99ab7224 */ /* 0x000fe200078e0216 */
[----:B-1----:R-:W-:Y:S01]  /*2080*/  IADD3 R162, P1, R162, R12, RZ ;  /* 0x0000000ca2a27210 */ /* 0x002fe20007f3e0ff */
[----:B------:R-:W-:-:S03]  /*2090*/  IMAD.SHL.U32 R164, R158, 0x8, RZ ;  /* 0x000000089ea47824 */ /* 0x000fc600078e00ff */
[----:B------:R-:W-:Y:S01]  /*20a0*/  IADD3.X R163, R13, R163, R171, P1, !PT ;  /* 0x000000a30da37210 */ /* 0x000fe20000ffe4ab */
[----:B------:R-:W-:Y:S08]  /*20b0*/  @P3 BRA `(.L_x_37) ;  /* 0x0000000000043947 */ /* 0x000ff00003800000 */
[----:B--2---:R0:W5:Y:S02]  /*20c0*/  LDG.E.U8 R157, desc[UR36][R162.64] ;  /* 0x00000024a29d7981 */ /* 0x004164000c1e1100 */
.L_x_37:
[----:B------:R-:W-:Y:S05]  /*20d0*/  BSYNC B1 ;  /* 0x0000000000017941 */ /* 0x000fea0003800000 */
.L_x_36:
[----:B-----5:R-:W-:Y:S01]  /*20e0*/  LOP3.LUT R22, R157, 0xffff, RZ, 0xc0, !PT ;  /* 0x0000ffff9d167812 */ /* 0x020fe200078ec0ff */
[----:B------:R-:W-:Y:S01]  /*20f0*/  IMAD.WIDE.U32 R166, R153, R158, R164 ;  /* 0x0000009e99a67225 */ /* 0x000fe200078e00a4 */
[----:B------:R-:W-:Y:S01]  /*2100*/  ISETP.LT.OR P4, PT, R3, 0x2, !P0 ;  /* 0x000000020300780c */ /* 0x000fe20004781670 */
[----:B------:R-:W-:Y:S01]  /*2110*/  BSSY B1, `(.L_x_38) ;  /* 0x000000e000017945 */ /* 0x000fe20003800000 */
[----:B------:R-:W-:Y:S01]  /*2120*/  PRMT R169, R22, 0x8880, RZ ;  /* 0x0000888016a97816 */ /* 0x000fe200000000ff */
[----:B------:R-:W-:Y:S01]  /*2130*/  IMAD.IADD R167, R171, 0x1, R167 ;  /* 0x00000001aba77824 */ /* 0x000fe200078e02a7 */
[----:B------:R-:W-:Y:S02]  /*2140*/  IADD3 R166, P2, P5, R14, R12, R166 ;  /* 0x0000000c0ea67210 */ /* 0x000fe40007d5e0a6 */
[----:B------:R-:W-:Y:S01]  /*2150*/  ISETP.GE.AND P1, PT, R0, 0x9, PT ;  /* 0x000000090000780c */ /* 0x000fe20003f26270 */
[----:B------:R-:W-:Y:S01]  /*2160*/  IMAD R22, R169, R156, RZ ;  /* 0x0000009ca9167224 */ /* 0x000fe200078e02ff */
[----:B------:R-:W-:-:S02]  /*2170*/  IADD3.X R167, R21, R13, R167, P2, P5 ;  /* 0x0000000d15a77210 */ /* 0x000fc400017ea4a7 */
[----:B------:R-:W-:Y:S01]  /*2180*/  ISETP.LT.OR P2, PT, R3, 0x1, !P1 ;  /* 0x000000010300780c */ /* 0x000fe20004f41670 */
[----:B------:R-:W-:-:S05]  /*2190*/  @!P3 IMAD R169, R88, R155, R22 ;  /* 0x0000009b58a9b224 */ /* 0x000fca00078e0216 */
[----:B------:R1:W-:Y:S01]  /*21a0*/  @!P3 STG.E.U8 desc[UR36][R160.64], R169 ;  /* 0x000000a9a000b986 */ /* 0x0003e2000c101124 */
[----:B------:R-:W-:Y:S06]  /*21b0*/  @P4 BRA `(.L_x_39) ;  /* 0x00000000000c4947 */ /* 0x000fec0003800000 */
[----:B--2---:R-:W1:Y:S02]  /*21c0*/  LDG.E.U8 R157, desc[UR36][R162.64+0x1] ;  /* 0x00000124a29d7981 */ /* 0x004e64000c1e1100 */
[----:B-1----:R-:W-:-:S05]  /*21d0*/  PRMT R169, R157, 0x8880, RZ ;  /* 0x000088809da97816 */ /* 0x002fca00000000ff */
[----:B------:R-:W-:-:S07]  /*21e0*/  IMAD R22, R169, R156, RZ ;  /* 0x0000009ca9167224 */ /* 0x000fce00078e02ff */
.L_x_39:
[----:B------:R-:W-:Y:S05]  /*21f0*/  BSYNC B1 ;  /* 0x0000000000017941 */ /* 0x000fea0003800000 */
.L_x_38:
[----:B------:R-:W-:Y:S01]  /*2200*/  @!P4 IMAD R89, R89, R155, R22 ;  /* 0x0000009b5959c224 */ /* 0x000fe200078e0216 */
[----:B------:R-:W-:Y:S04]  /*2210*/  BSSY B1, `(.L_x_40) ;  /* 0x0000006000017945 */ /* 0x000fe80003800000 */
[----:B------:R3:W-:Y:S01]  /*2220*/  @!P4 STG.E.U8 desc[UR36][R160.64+0x1], R89 ;  /* 0x00000159a000c986 */ /* 0x0007e2000c101124 */
[----:B------:R-:W-:Y:S05]  /*2230*/  @P2 BRA `(.L_x_41) ;  /* 0x00000000000c2947 */ /* 0x000fea0003800000 */
[----:B--2---:R-:W3:Y:S02]  /*2240*/  LDG.E.U8 R157, desc[UR36][R166.64] ;  /* 0x00000024a69d7981 */ /* 0x004ee4000c1e1100 */
[----:B---3--:R-:W-:-:S05]  /*2250*/  PRMT R89, R157, 0x8880, RZ ;  /* 0x000088809d597816 */ /* 0x008fca00000000ff */
[----:B------:R-:W-:-:S07]  /*2260*/  IMAD R22, R89, R156, RZ ;  /* 0x0000009c59167224 */ /* 0x000fce00078e02ff */
.L_x_41:
[----:B------:R-:W-:Y:S05]  /*2270*/  BSYNC B1 ;  /* 0x0000000000017941 */ /* 0x000fea0003800000 */
.L_x_40:
[C---:B------:R-:W-:Y:S01]  /*2280*/  ISETP.LT.OR P4, PT, R3.reuse, 0x2, !P1 ;  /* 0x000000020300780c */ /* 0x040fe20004f81670 */
[----:B---3--:R-:W-:Y:S01]  /*2290*/  @!P2 IMAD R89, R90, R155, R22 ;  /* 0x0000009b5a59a224 */ /* 0x008fe200078e0216 */
[----:B------:R-:W-:Y:S01]  /*22a0*/  BSSY B1, `(.L_x_42) ;  /* 0x0000009000017945 */ /* 0x000fe20003800000 */
[C---:B------:R-:W-:Y:S02]  /*22b0*/  ISETP.LT.OR P3, PT, R3.reuse, 0x9, !P0 ;  /* 0x000000090300780c */ /* 0x040fe40004761670 */
[C---:B------:R-:W-:Y:S01]  /*22c0*/  ISETP.LT.OR P5, PT, R3.reuse, 0xa, !P0 ;  /* 0x0000000a0300780c */ /* 0x040fe200047a1670 */
[----:B------:R3:W-:Y:S01]  /*22d0*/  @!P2 STG.E.U8 desc[UR36][R8.64], R89 ;  /* 0x000000590800a986 */ /* 0x0007e2000c101124 */
[----:B------:R-:W-:-:S06]  /*22e0*/  ISETP.LT.OR P2, PT, R3, 0x9, !P1 ;  /* 0x000000090300780c */ /* 0x000fcc0004f41670 */
[----:B------:R-:W-:Y:S07]  /*22f0*/  @P4 BRA `(.L_x_43) ;  /* 0x00000000000c4947 */ /* 0x000fee0003800000 */
[----:B--2---:R-:W3:Y:S02]  /*2300*/  LDG.E.U8 R157, desc[UR36][R166.64+0x1] ;  /* 0x00000124a69d7981 */ /* 0x004ee4000c1e1100 */
[----:B---3--:R-:W-:-:S05]  /*2310*/  PRMT R89, R157, 0x8880, RZ ;  /* 0x000088809d597816 */ /* 0x008fca00000000ff */
[----:B------:R-:W-:-:S07]  /*2320*/  IMAD R22, R89, R156, RZ ;  /* 0x0000009c59167224 */ /* 0x000fce00078e02ff */
.L_x_43:
[----:B------:R-:W-:Y:S05]  /*2330*/  BSYNC B1 ;  /* 0x0000000000017941 */ /* 0x000fea0003800000 */
.L_x_42:
[----:B------:R-:W-:Y:S01]  /*2340*/  @!P4 IMAD R91, R91, R155, R22 ;  /* 0x0000009b5b5bc224 */ /* 0x000fe200078e0216 */
[----:B------:R-:W-:Y:S04]  /*2350*/  BSSY B1, `(.L_x_44) ;  /* 0x0000006000017945 */ /* 0x000fe80003800000 */
[----:B------:R4:W-:Y:S01]  /*2360*/  @!P4 STG.E.U8 desc[UR36][R8.64+0x1], R91 ;  /* 0x0000015b0800c986 */ /* 0x0009e2000c101124 */
[----:B------:R-:W-:Y:S05]  /*2370*/  @P3 BRA `(.L_x_45) ;  /* 0x00000000000c3947 */ /* 0x000fea0003800000 */
[----:B--2---:R-:W3:Y:S02]  /*2380*/  LDG.E.U8 R157, desc[UR36][R162.64+0x8] ;  /* 0x00000824a29d7981 */ /* 0x004ee4000c1e1100 */
[----:B---3--:R-:W-:-:S05]  /*2390*/  PRMT R89, R157, 0x8880, RZ ;  /* 0x000088809d597816 */ /* 0x008fca00000000ff */
[----:B------:R-:W-:-:S07]  /*23a0*/  IMAD R22, R89, R156, RZ ;  /* 0x0000009c59167224 */ /* 0x000fce00078e02ff */
.L_x_45:
[----:B------:R-:W-:Y:S05]  /*23b0*/  BSYNC B1 ;  /* 0x0000000000017941 */ /* 0x000fea0003800000 */
.L_x_44:
[----:B---3--:R-:W-:Y:S01]  /*23c0*/  @!P3 IMAD R89, R92, R155, R22 ;  /* 0x0000009b5c59b224 */ /* 0x008fe200078e0216 */
[----:B------:R-:W-:Y:S04]  /*23d0*/  BSSY B1, `(.L_x_46) ;  /* 0x0000006000017945 */ /* 0x000fe80003800000 */
[----:B------:R3:W-:Y:S01]  /*23e0*/  @!P3 STG.E.U8 desc[UR36][R160.64+0x8], R89 ;  /* 0x00000859a000b986 */ /* 0x0007e2000c101124 */
[----:B------:R-:W-:Y:S05]  /*23f0*/  @P5 BRA `(.L_x_47) ;  /* 0x00000000000c5947 */ /* 0x000fea0003800000 */
[----:B--2---:R-:W3:Y:S02]  /*2400*/  LDG.E.U8 R157, desc[UR36][R162.64+0x9] ;  /* 0x00000924a29d7981 */ /* 0x004ee4000c1e1100 */
[----:B---3--:R-:W-:-:S05]  /*2410*/  PRMT R89, R157, 0x8880, RZ ;  /* 0x000088809d597816 */ /* 0x008fca00000000ff */
[----:B------:R-:W-:-:S07]  /*2420*/  IMAD R22, R89, R156, RZ ;  /* 0x0000009c59167224 */ /* 0x000fce00078e02ff */
.L_x_47:
[----:B------:R-:W-:Y:S05]  /*2430*/  BSYNC B1 ;  /* 0x0000000000017941 */ /* 0x000fea0003800000 */
.L_x_46:
[----:B------:R-:W-:Y:S01]  /*2440*/  @!P5 IMAD R93, R93, R155, R22 ;  /* 0x0000009b5d5dd224 */ /* 0x000fe200078e0216 */
[----:B------:R-:W-:Y:S04]  /*2450*/  BSSY B1, `(.L_x_48) ;  /* 0x0000006000017945 */ /* 0x000fe80003800000 */
[----:B------:R0:W-:Y:S01]  /*2460*/  @!P5 STG.E.U8 desc[UR36][R160.64+0x9], R93 ;  /* 0x0000095da000d986 */ /* 0x0001e2000c101124 */
[----:B------:R-:W-:Y:S05]  /*2470*/  @P2 BRA `(.L_x_49) ;  /* 0x00000000000c2947 */ /* 0x000fea0003800000 */
[----:B--2---:R-:W3:Y:S02]  /*2480*/  LDG.E.U8 R157, desc[UR36][R166.64+0x8] ;  /* 0x00000824a69d7981 */ /* 0x004ee4000c1e1100 */
[----:B---3--:R-:W-:-:S05]  /*2490*/  PRMT R89, R157, 0x8880, RZ ;  /* 0x000088809d597816 */ /* 0x008fca00000000ff */
[----:B------:R-:W-:-:S07]  /*24a0*/  IMAD R22, R89, R156, RZ ;  /* 0x0000009c59167224 */ /* 0x000fce00078e02ff */
.L_x_49:
[----:B------:R-:W-:Y:S05]  /*24b0*/  BSYNC B1 ;  /* 0x0000000000017941 */ /* 0x000fea0003800000 */
.L_x_48:
        /* <DEDUP_REMOVED lines=11> */
.L_x_51:
[----:B------:R-:W-:Y:S05]  /*2570*/  BSYNC B1 ;  /* 0x0000000000017941 */ /* 0x000fea0003800000 */
.L_x_50:
[----:B------:R-:W-:Y:S01]  /*2580*/  @!P4 IMAD R95, R95, R155, R22 ;  /* 0x0000009b5f5fc224 */ /* 0x000fe200078e0216 */
[----:B------:R-:W-:Y:S04]  /*2590*/  BSSY B1, `(.L_x_52) ;  /* 0x0000006000017945 */ /* 0x000fe80003800000 */
[----:B------:R0:W-:Y:S01]  /*25a0*/  @!P4 STG.E.U8 desc[UR36][R8.64+0x9], R95 ;  /* 0x0000095f0800c986 */ /* 0x0001e2000c101124 */
[----:B------:R-:W-:Y:S05]  /*25b0*/  @P3 BRA `(.L_x_53) ;  /* 0x00000000000c3947 */ /* 0x000fea0003800000 */
[----:B--2---:R-:W3:Y:S02]  /*25c0*/  LDG.E.U8 R157, desc[UR36][R162.64+0x10] ;  /* 0x00001024a29d7981 */ /* 0x004ee4000c1e1100 */
[----:B---3--:R-:W-:-:S05]  /*25d0*/  PRMT R89, R157, 0x8880, RZ ;  /* 0x000088809d597816 */ /* 0x008fca00000000ff */
[----:B------:R-:W-:-:S07]  /*25e0*/  IMAD R22, R89, R156, RZ ;  /* 0x0000009c59167224 */ /* 0x000fce00078e02ff */
.L_x_53:
[----:B------:R-:W-:Y:S05]  /*25f0*/  BSYNC B1 ;  /* 0x0000000000017941 */ /* 0x000fea0003800000 */
.L_x_52:
[----:B---3--:R-:W-:Y:S01]  /*2600*/  @!P3 IMAD R89, R96, R155, R22 ;  /* 0x0000009b6059b224 */ /* 0x008fe200078e0216 */
[----:B------:R-:W-:Y:S04]  /*2610*/  BSSY B1, `(.L_x_54) ;  /* 0x0000006000017945 */ /* 0x000fe80003800000 */
[----:B------:R3:W-:Y:S01]  /*2620*/  @!P3 STG.E.U8 desc[UR36][R160.64+0x10], R89 ;  /* 0x00001059a000b986 */ /* 0x0007e2000c101124 */
[----:B------:R-:W-:Y:S05]  /*2630*/  @P5 BRA `(.L_x_55) ;  /* 0x00000000000c5947 */ /* 0x000fea0003800000 */
[----:B--2---:R-:W3:Y:S02]  /*2640*/  LDG.E.U8 R157, desc[UR36][R162.64+0x11] ;  /* 0x00001124a29d7981 */ /* 0x004ee4000c1e1100 */
[----:B---3--:R-:W-:-:S05]  /*2650*/  PRMT R89, R157, 0x8880, RZ ;  /* 0x000088809d597816 */ /* 0x008fca00000000ff */
[----:B------:R-:W-:-:S07]  /*2660*/  IMAD R22, R89, R156, RZ ;  /* 0x0000009c59167224 */ /* 0x000fce00078e02ff */
.L_x_55:
[----:B------:R-:W-:Y:S05]  /*2670*/  BSYNC B1 ;  /* 0x0000000000017941 */ /* 0x000fea0003800000 */
.L_x_54:
[----:B------:R-:W-:Y:S01]  /*2680*/  @!P5 IMAD R97, R97, R155, R22 ;  /* 0x0000009b6161d224 */ /* 0x000fe200078e0216 */
[----:B------:R-:W-:Y:S04]  /*2690*/  BSSY B1, `(.L_x_56) ;  /* 0x0000006000017945 */ /* 0x000fe80003800000 */
[----:B------:R0:W-:Y:S01]  /*26a0*/  @!P5 STG.E.U8 desc[UR36][R160.64+0x11], R97 ;  /* 0x00001161a000d986 */ /* 0x0001e2000c101124 */
[----:B------:R-:W-:Y:S05]  /*26b0*/  @P2 BRA `(.L_x_57) ;  /* 0x00000000000c2947 */ /* 0x000fea0003800000 */
[----:B--2---:R-:W3:Y:S02]  /*26c0*/  LDG.E.U8 R157, desc[UR36][R166.64+0x10] ;  /* 0x00001024a69d7981 */ /* 0x004ee4000c1e1100 */
[----:B---3--:R-:W-:-:S05]  /*26d0*/  PRMT R89, R157, 0x8880, RZ ;  /* 0x000088809d597816 */ /* 0x008fca00000000ff */
[----:B------:R-:W-:-:S07]  /*26e0*/  IMAD R22, R89, R156, RZ ;  /* 0x0000009c59167224 */ /* 0x000fce00078e02ff */
.L_x_57:
[----:B------:R-:W-:Y:S05]  /*26f0*/  BSYNC B1 ;  /* 0x0000000000017941 */ /* 0x000fea0003800000 */
.L_x_56:
        /* <DEDUP_REMOVED lines=11> */
.L_x_59:
[----:B------:R-:W-:Y:S05]  /*27b0*/  BSYNC B1 ;  /* 0x0000000000017941 */ /* 0x000fea0003800000 */
.L_x_58:
[----:B------:R-:W-:Y:S01]  /*27c0*/  @!P4 IMAD R99, R99, R155, R22 ;  /* 0x0000009b6363c224 */ /* 0x000fe200078e0216 */
[----:B------:R-:W-:Y:S04]  /*27d0*/  BSSY B1, `(.L_x_60) ;  /* 0x0000006000017945 */ /* 0x000fe80003800000 */
[----:B------:R0:W-:Y:S01]  /*27e0*/  @!P4 STG.E.U8 desc[UR36][R8.64+0x11], R99 ;  /* 0x000011630800c986 */ /* 0x0001e2000c101124 */
[----:B------:R-:W-:Y:S05]  /*27f0*/  @P3 BRA `(.L_x_61) ;  /* 0x00000000000c3947 */ /* 0x000fea0003800000 */
[----:B--2---:R-:W3:Y:S02]  /*2800*/  LDG.E.U8 R157, desc[UR36][R162.64+0x18] ;  /* 0x00001824a29d7981 */ /* 0x004ee4000c1e1100 */
[----:B---3--:R-:W-:-:S05]  /*2810*/  PRMT R89, R157, 0x8880, RZ ;  /* 0x000088809d597816 */ /* 0x008fca00000000ff */
[----:B------:R-:W-:-:S07]  /*2820*/  IMAD R22, R89, R156, RZ ;  /* 0x0000009c59167224 */ /* 0x000fce00078e02ff */
.L_x_61:
[----:B------:R-:W-:Y:S05]  /*2830*/  BSYNC B1 ;  /* 0x0000000000017941 */ /* 0x000fea0003800000 */
.L_x_60:
[----:B---3--:R-:W-:Y:S01]  /*2840*/  @!P3 IMAD R89, R100, R155, R22 ;  /* 0x0000009b6459b224 */ /* 0x008fe200078e0216 */
[----:B------:R-:W-:Y:S04]  /*2850*/  BSSY B1, `(.L_x_62) ;  /* 0x0000006000017945 */ /* 0x000fe80003800000 */
[----:B------:R3:W-:Y:S01]  /*2860*/  @!P3 STG.E.U8 desc[UR36][R160.64+0x18], R89 ;  /* 0x00001859a000b986 */ /* 0x0007e2000c101124 */
[----:B------:R-:W-:Y:S05]  /*2870*/  @P5 BRA `(.L_x_63) ;  /* 0x00000000000c5947 */ /* 0x000fea0003800000 */
[----:B--2---:R-:W3:Y:S02]  /*2880*/  LDG.E.U8 R157, desc[UR36][R162.64+0x19] ;  /* 0x00001924a29d7981 */ /* 0x004ee4000c1e1100 */
[----:B---3--:R-:W-:-:S05]  /*2890*/  PRMT R89, R157, 0x8880, RZ ;  /* 0x000088809d597816 */ /* 0x008fca00000000ff */
[----:B------:R-:W-:-:S07]  /*28a0*/  IMAD R22, R89, R156, RZ ;  /* 0x0000009c59167224 */ /* 0x000fce00078e02ff */
.L_x_63:
[----:B------:R-:W-:Y:S05]  /*28b0*/  BSYNC B1 ;  /* 0x0000000000017941 */ /* 0x000fea0003800000 */
.L_x_62:
[----:B------:R-:W-:Y:S01]  /*28c0*/  @!P5 IMAD R101, R101, R155, R22 ;  /* 0x0000009b6565d224 */ /* 0x000fe200078e0216 */
[----:B------:R-:W-:Y:S04]  /*28d0*/  BSSY B1, `(.L_x_64) ;  /* 0x0000006000017945 */ /* 0x000fe80003800000 */
[----:B------:R0:W-:Y:S01]  /*28e0*/  @!P5 STG.E.U8 desc[UR36][R160.64+0x19], R101 ;  /* 0x00001965a000d986 */ /* 0x0001e2000c101124 */
[----:B------:R-:W-:Y:S05]  /*28f0*/  @P2 BRA `(.L_x_65) ;  /* 0x00000000000c2947 */ /* 0x000fea0003800000 */
[----:B--2---:R-:W3:Y:S02]  /*2900*/  LDG.E.U8 R157, desc[UR36][R166.64+0x18] ;  /* 0x00001824a69d7981 */ /* 0x004ee4000c1e1100 */
[----:B---3--:R-:W-:-:S05]  /*2910*/  PRMT R89, R157, 0x8880, RZ ;  /* 0x000088809d597816 */ /* 0x008fca00000000ff */
[----:B------:R-:W-:-:S07]  /*2920*/  IMAD R22, R89, R156, RZ ;  /* 0x0000009c59167224 */ /* 0x000fce00078e02ff */
.L_x_65:
[----:B------:R-:W-:Y:S05]  /*2930*/  BSYNC B1 ;  /* 0x0000000000017941 */ /* 0x000fea0003800000 */
.L_x_64:
        /* <DEDUP_REMOVED lines=11> */
.L_x_67:
[----:B------:R-:W-:Y:S05]  /*29f0*/  BSYNC B1 ;  /* 0x0000000000017941 */ /* 0x000fea0003800000 */
.L_x_66:
[----:B------:R-:W-:Y:S01]  /*2a00*/  @!P4 IMAD R103, R103, R155, R22 ;  /* 0x0000009b6767c224 */ /* 0x000fe200078e0216 */
[----:B------:R-:W-:Y:S04]  /*2a10*/  BSSY B1, `(.L_x_68) ;  /* 0x0000006000017945 */ /* 0x000fe80003800000 */
[----:B------:R0:W-:Y:S01]  /*2a20*/  @!P4 STG.E.U8 desc[UR36][R8.64+0x19], R103 ;  /* 0x000019670800c986 */ /* 0x0001e2000c101124 */
[----:B------:R-:W-:Y:S05]  /*2a30*/  @P3 BRA `(.L_x_69) ;  /* 0x00000000000c3947 */ /* 0x000fea0003800000 */
[----:B--2---:R-:W3:Y:S02]  /*2a40*/  LDG.E.U8 R157, desc[UR36][R162.64+0x20] ;  /* 0x00002024a29d7981 */ /* 0x004ee4000c1e1100 */
[----:B---3--:R-:W-:-:S05]  /*2a50*/  PRMT R89, R157, 0x8880, RZ ;  /* 0x000088809d597816 */ /* 0x008fca00000000ff */
[----:B------:R-:W-:-:S07]  /*2a60*/  IMAD R22, R89, R156, RZ ;  /* 0x0000009c59167224 */ /* 0x000fce00078e02ff */
.L_x_69:
[----:B------:R-:W-:Y:S05]  /*2a70*/  BSYNC B1 ;  /* 0x0000000000017941 */ /* 0x000fea0003800000 */
.L_x_68:
[----:B---3--:R-:W-:Y:S01]  /*2a80*/  @!P3 IMAD R89, R104, R155, R22 ;  /* 0x0000009b6859b224 */ /* 0x008fe200078e0216 */
[----:B------:R-:W-:Y:S04]  /*2a90*/  BSSY B1, `(.L_x_70) ;  /* 0x0000006000017945 */ /* 0x000fe80003800000 */
[----:B------:R3:W-:Y:S01]  /*2aa0*/  @!P3 STG.E.U8 desc[UR36][R160.64+0x20], R89 ;  /* 0x00002059a000b986 */ /* 0x0007e2000c101124 */
[----:B------:R-:W-:Y:S05]  /*2ab0*/  @P5 BRA `(.L_x_71) ;  /* 0x00000000000c5947 */ /* 0x000fea0003800000 */
[----:B--2---:R-:W3:Y:S02]  /*2ac0*/  LDG.E.U8 R157, desc[UR36][R162.64+0x21] ;  /* 0x00002124a29d7981 */ /* 0x004ee4000c1e1100 */
[----:B---3--:R-:W-:-:S05]  /*2ad0*/  PRMT R89, R157, 0x8880, RZ ;  /* 0x000088809d597816 */ /* 0x008fca00000000ff */
[----:B------:R-:W-:-:S07]  /*2ae0*/  IMAD R22, R89, R156, RZ ;  /* 0x0000009c59167224 */ /* 0x000fce00078e02ff */
.L_x_71:
[----:B------:R-:W-:Y:S05]  /*2af0*/  BSYNC B1 ;  /* 0x0000000000017941 */ /* 0x000fea0003800000 */
.L_x_70:
[----:B------:R-:W-:Y:S01]  /*2b00*/  @!P5 IMAD R105, R105, R155, R22 ;  /* 0x0000009b6969d224 */ /* 0x000fe200078e0216 */
[----:B------:R-:W-:Y:S04]  /*2b10*/  BSSY B1, `(.L_x_72) ;  /* 0x0000006000017945 */ /* 0x000fe80003800000 */
[----:B------:R0:W-:Y:S01]  /*2b20*/  @!P5 STG.E.U8 desc[UR36][R160.64+0x21], R105 ;  /* 0x00002169a000d986 */ /* 0x0001e2000c101124 */
[----:B------:R-:W-:Y:S05]  /*2b30*/  @P2 BRA `(.L_x_73) ;  /* 0x00000000000c2947 */ /* 0x000fea0003800000 */
[----:B--2---:R-:W3:Y:S02]  /*2b40*/  LDG.E.U8 R157, desc[UR36][R166.64+0x20] ;  /* 0x00002024a69d7981 */ /* 0x004ee4000c1e1100 */
[----:B---3--:R-:W-:-:S05]  /*2b50*/  PRMT R89, R157, 0x8880, RZ ;  /* 0x000088809d597816 */ /* 0x008fca00000000ff */
[----:B------:R-:W-:-:S07]  /*2b60*/  IMAD R22, R89, R156, RZ ;  /* 0x0000009c59167224 */ /* 0x000fce00078e02ff */
.L_x_73:
[----:B------:R-:W-:Y:S05]  /*2b70*/  BSYNC B1 ;  /* 0x0000000000017941 */ /* 0x000fea0003800000 */
.L_x_72:
        /* <DEDUP_REMOVED lines=11> */
.L_x_75:
[----:B------:R-:W-:Y:S05]  /*2c30*/  BSYNC B1 ;  /* 0x0000000000017941 */ /* 0x000fea0003800000 */
.L_x_74:
[----:B------:R-:W-:Y:S01]  /*2c40*/  @!P4 IMAD R107, R107, R155, R22 ;  /* 0x0000009b6b6bc224 */ /* 0x000fe200078e0216 */
[----:B------:R-:W-:Y:S04]  /*2c50*/  BSSY B1, `(.L_x_76) ;  /* 0x0000006000017945 */ /* 0x000fe80003800000 */
[----:B------:R0:W-:Y:S01]  /*2c60*/  @!P4 STG.E.U8 desc[UR36][R8.64+0x21], R107 ;  /* 0x0000216b0800c986 */ /* 0x0001e2000c101124 */
[----:B------:R-:W-:Y:S05]  /*2c70*/  @P3 BRA `(.L_x_77) ;  /* 0x00000000000c3947 */ /* 0x000fea0003800000 */
[----:B--2---:R-:W3:Y:S02]  /*2c80*/  LDG.E.U8 R157, desc[UR36][R162.64+0x28] ;  /* 0x00002824a29d7981 */ /* 0x004ee4000c1e1100 */
[----:B---3--:R-:W-:-:S05]  /*2c90*/  PRMT R89, R157, 0x8880, RZ ;  /* 0x000088809d597816 */ /* 0x008fca00000000ff */
[----:B------:R-:W-:-:S07]  /*2ca0*/  IMAD R22, R89, R156, RZ ;  /* 0x0000009c59167224 */ /* 0x000fce00078e02ff */
.L_x_77:
[----:B------:R-:W-:Y:S05]  /*2cb0*/  BSYNC B1 ;  /* 0x0000000000017941 */ /* 0x000fea0003800000 */
.L_x_76:
[----:B---3--:R-:W-:Y:S01]  /*2cc0*/  @!P3 IMAD R89, R108, R155, R22 ;  /* 0x0000009b6c59b224 */ /* 0x008fe200078e0216 */
[----:B------:R-:W-:Y:S04]  /*2cd0*/  BSSY B1, `(.L_x_78) ;  /* 0x0000006000017945 */ /* 0x000fe80003800000 */
[----:B------:R3:W-:Y:S01]  /*2ce0*/  @!P3 STG.E.U8 desc[UR36][R160.64+0x28], R89 ;  /* 0x00002859a000b986 */ /* 0x0007e2000c101124 */
[----:B------:R-:W-:Y:S05]  /*2cf0*/  @P5 BRA `(.L_x_79) ;  /* 0x00000000000c5947 */ /* 0x000fea0003800000 */
[----:B--2---:R-:W3:Y:S02]  /*2d00*/  LDG.E.U8 R157, desc[UR36][R162.64+0x29] ;  /* 0x00002924a29d7981 */ /* 0x004ee4000c1e1100 */
[----:B---3--:R-:W-:-:S05]  /*2d10*/  PRMT R89, R157, 0x8880, RZ ;  /* 0x000088809d597816 */ /* 0x008fca00000000ff */
[----:B------:R-:W-:-:S07]  /*2d20*/  IMAD R22, R89, R156, RZ ;  /* 0x0000009c59167224 */ /* 0x000fce00078e02ff */
.L_x_79:
[----:B------:R-:W-:Y:S05]  /*2d30*/  BSYNC B1 ;  /* 0x0000000000017941 */ /* 0x000fea0003800000 */
.L_x_78:
[----:B------:R-:W-:Y:S01]  /*2d40*/  @!P5 IMAD R109, R109, R155, R22 ;  /* 0x0000009b6d6dd224 */ /* 0x000fe200078e0216 */
[----:B------:R-:W-:Y:S04]  /*2d50*/  BSSY B1, `(.L_x_80) ;  /* 0x0000006000017945 */ /* 0x000fe80003800000 */
[----:B------:R0:W-:Y:S01]  /*2d60*/  @!P5 STG.E.U8 desc[UR36][R160.64+0x29], R109 ;  /* 0x0000296da000d986 */ /* 0x0001e2000c101124 */
[----:B------:R-:W-:Y:S05]  /*2d70*/  @P2 BRA `(.L_x_81) ;  /* 0x00000000000c2947 */ /* 0x000fea0003800000 */
[----:B--2---:R-:W3:Y:S02]  /*2d80*/  LDG.E.U8 R157, desc[UR36][R166.64+0x28] ;  /* 0x00002824a69d7981 */ /* 0x004ee4000c1e1100 */
[----:B---3--:R-:W-:-:S05]  /*2d90*/  PRMT R89, R157, 0x8880, RZ ;  /* 0x000088809d597816 */ /* 0x008fca00000000ff */
[----:B------:R-:W-:-:S07]  /*2da0*/  IMAD R22, R89, R156, RZ ;  /* 0x0000009c59167224 */ /* 0x000fce00078e02ff */
.L_x_81:
[----:B------:R-:W-:Y:S05]  /*2db0*/  BSYNC B1 ;  /* 0x0000000000017941 */ /* 0x000fea0003800000 */
.L_x_80:
        /* <DEDUP_REMOVED lines=11> */
.L_x_83:
[----:B------:R-:W-:Y:S05]  /*2e70*/  BSYNC B1 ;  /* 0x0000000000017941 */ /* 0x000fea0003800000 */
.L_x_82:
[----:B------:R-:W-:Y:S01]  /*2e80*/  @!P4 IMAD R111, R111, R155, R22 ;  /* 0x0000009b6f6fc224 */ /* 0x000fe200078e0216 */
[----:B------:R-:W-:Y:S04]  /*2e90*/  BSSY B1, `(.L_x_84) ;  /* 0x0000006000017945 */ /* 0x000fe80003800000 */
[----:B------:R0:W-:Y:S01]  /*2ea0*/  @!P4 STG.E.U8 desc[UR36][R8.64+0x29], R111 ;  /* 0x0000296f0800c986 */ /* 0x0001e2000c101124 */
[----:B------:R-:W-:Y:S05]  /*2eb0*/  @P3 BRA `(.L_x_85) ;  /* 0x00000000000c3947 */ /* 0x000fea0003800000 */
[----:B--2---:R-:W3:Y:S02]  /*2ec0*/  LDG.E.U8 R157, desc[UR36][R162.64+0x30] ;  /* 0x00003024a29d7981 */ /* 0x004ee4000c1e1100 */
[----:B---3--:R-:W-:-:S05]  /*2ed0*/  PRMT R89, R157, 0x8880, RZ ;  /* 0x000088809d597816 */ /* 0x008fca00000000ff */
[----:B------:R-:W-:-:S07]  /*2ee0*/  IMAD R22, R89, R156, RZ ;  /* 0x0000009c59167224 */ /* 0x000fce00078e02ff */
.L_x_85:
[----:B------:R-:W-:Y:S05]  /*2ef0*/  BSYNC B1 ;  /* 0x0000000000017941 */ /* 0x000fea0003800000 */
.L_x_84:
[----:B---3--:R-:W-:Y:S01]  /*2f00*/  @!P3 IMAD R89, R112, R155, R22 ;  /* 0x0000009b7059b224 */ /* 0x008fe200078e0216 */
[----:B------:R-:W-:Y:S04]  /*2f10*/  BSSY B1, `(.L_x_86) ;  /* 0x0000006000017945 */ /* 0x000fe80003800000 */
[----:B------:R3:W-:Y:S01]  /*2f20*/  @!P3 STG.E.U8 desc[UR36][R160.64+0x30], R89 ;  /* 0x00003059a000b986 */ /* 0x0007e2000c101124 */
[----:B------:R-:W-:Y:S05]  /*2f30*/  @P5 BRA `(.L_x_87) ;  /* 0x00000000000c5947 */ /* 0x000fea0003800000 */
[----:B--2---:R-:W3:Y:S02]  /*2f40*/  LDG.E.U8 R157, desc[UR36][R162.64+0x31] ;  /* 0x00003124a29d7981 */ /* 0x004ee4000c1e1100 */
[----:B---3--:R-:W-:-:S05]  /*2f50*/  PRMT R89, R157, 0x8880, RZ ;  /* 0x000088809d597816 */ /* 0x008fca00000000ff */
[----:B------:R-:W-:-:S07]  /*2f60*/  IMAD R22, R89, R156, RZ ;  /* 0x0000009c59167224 */ /* 0x000fce00078e02ff */
.L_x_87:
[----:B------:R-:W-:Y:S05]  /*2f70*/  BSYNC B1 ;  /* 0x0000000000017941 */ /* 0x000fea0003800000 */
.L_x_86:
[----:B------:R-:W-:Y:S01]  /*2f80*/  @!P5 IMAD R113, R113, R155, R22 ;  /* 0x0000009b7171d224 */ /* 0x000fe200078e0216 */
[----:B------:R-:W-:Y:S04]  /*2f90*/  BSSY B1, `(.L_x_88) ;  /* 0x0000006000017945 */ /* 0x000fe80003800000 */
[----:B------:R0:W-:Y:S01]  /*2fa0*/  @!P5 STG.E.U8 desc[UR36][R160.64+0x31], R113 ;  /* 0x00003171a000d986 */ /* 0x0001e2000c101124 */
[----:B------:R-:W-:Y:S05]  /*2fb0*/  @P2 BRA `(.L_x_89) ;  /* 0x00000000000c2947 */ /* 0x000fea0003800000 */
[----:B--2---:R-:W3:Y:S02]  /*2fc0*/  LDG.E.U8 R157, desc[UR36][R166.64+0x30] ;  /* 0x00003024a69d7981 */ /* 0x004ee4000c1e1100 */
[----:B---3--:R-:W-:-:S05]  /*2fd0*/  PRMT R89, R157, 0x8880, RZ ;  /* 0x000088809d597816 */ /* 0x008fca00000000ff */
[----:B------:R-:W-:-:S07]  /*2fe0*/  IMAD R22, R89, R156, RZ ;  /* 0x0000009c59167224 */ /* 0x000fce00078e02ff */
.L_x_89:
[----:B------:R-:W-:Y:S05]  /*2ff0*/  BSYNC B1 ;  /* 0x0000000000017941 */ /* 0x000fea0003800000 */
.L_x_88:
        /* <DEDUP_REMOVED lines=11> */
.L_x_91:
[----:B------:R-:W-:Y:S05]  /*30b0*/  BSYNC B1 ;  /* 0x0000000000017941 */ /* 0x000fea0003800000 */
.L_x_90:
[----:B------:R-:W-:Y:S01]  /*30c0*/  @!P4 IMAD R115, R115, R155, R22 ;  /* 0x0000009b7373c224 */ /* 0x000fe200078e0216 */
[----:B------:R-:W-:Y:S04]  /*30d0*/  BSSY B1, `(.L_x_92) ;  /* 0x0000006000017945 */ /* 0x000fe80003800000 */
[----:B------:R0:W-:Y:S01]  /*30e0*/  @!P4 STG.E.U8 desc[UR36][R8.64+0x31], R115 ;  /* 0x000031730800c986 */ /* 0x0001e2000c101124 */
[----:B------:R-:W-:Y:S05]  /*30f0*/  @P3 BRA `(.L_x_93) ;  /* 0x00000000000c3947 */ /* 0x000fea0003800000 */
[----:B--2---:R-:W3:Y:S02]  /*3100*/  LDG.E.U8 R157, desc[UR36][R162.64+0x38] ;  /* 0x00003824a29d7981 */ /* 0x004ee4000c1e1100 */
[----:B---3--:R-:W-:-:S05]  /*3110*/  PRMT R89, R157, 0x8880, RZ ;  /* 0x000088809d597816 */ /* 0x008fca00000000ff */
[----:B------:R-:W-:-:S07]  /*3120*/  IMAD R22, R89, R156, RZ ;  /* 0x0000009c59167224 */ /* 0x000fce00078e02ff */
.L_x_93:
[----:B------:R-:W-:Y:S05]  /*3130*/  BSYNC B1 ;  /* 0x0000000000017941 */ /* 0x000fea0003800000 */
.L_x_92:
[----:B---3--:R-:W-:Y:S01]  /*3140*/  @!P3 IMAD R89, R116, R155, R22 ;  /* 0x0000009b7459b224 */ /* 0x008fe200078e0216 */
[----:B------:R-:W-:Y:S04]  /*3150*/  BSSY B1, `(.L_x_94) ;  /* 0x0000006000017945 */ /* 0x000fe80003800000 */
[----:B------:R3:W-:Y:S01]  /*3160*/  @!P3 STG.E.U8 desc[UR36][R160.64+0x38], R89 ;  /* 0x00003859a000b986 */ /* 0x0007e2000c101124 */
[----:B------:R-:W-:Y:S05]  /*3170*/  @P5 BRA `(.L_x_95) ;  /* 0x00000000000c5947 */ /* 0x000fea0003800000 */
[----:B--2---:R-:W3:Y:S02]  /*3180*/  LDG.E.U8 R157, desc[UR36][R162.64+0x39] ;  /* 0x00003924a29d7981 */ /* 0x004ee4000c1e1100 */
[----:B---3--:R-:W-:-:S05]  /*3190*/  PRMT R89, R157, 0x8880, RZ ;  /* 0x000088809d597816 */ /* 0x008fca00000000ff */
[----:B------:R-:W-:-:S07]  /*31a0*/  IMAD R22, R89, R156, RZ ;  /* 0x0000009c59167224 */ /* 0x000fce00078e02ff */
.L_x_95:
[----:B------:R-:W-:Y:S05]  /*31b0*/  BSYNC B1 ;  /* 0x0000000000017941 */ /* 0x000fea0003800000 */
.L_x_94:
[----:B------:R-:W-:Y:S01]  /*31c0*/  @!P5 IMAD R117, R117, R155, R22 ;  /* 0x0000009b7575d224 */ /* 0x000fe200078e0216 */
[----:B------:R-:W-:Y:S04]  /*31d0*/  BSSY B1, `(.L_x_96) ;  /* 0x0000006000017945 */ /* 0x000fe80003800000 */
[----:B------:R0:W-:Y:S01]  /*31e0*/  @!P5 STG.E.U8 desc[UR36][R160.64+0x39], R117 ;  /* 0x00003975a000d986 */ /* 0x0001e2000c101124 */
[----:B------:R-:W-:Y:S05]  /*31f0*/  @P2 BRA `(.L_x_97) ;  /* 0x00000000000c2947 */ /* 0x000fea0003800000 */
[----:B--2---:R-:W3:Y:S02]  /*3200*/  LDG.E.U8 R157, desc[UR36][R166.64+0x38] ;  /* 0x00003824a69d7981 */ /* 0x004ee4000c1e1100 */
[----:B---3--:R-:W-:-:S05]  /*3210*/  PRMT R89, R157, 0x8880, RZ ;  /* 0x000088809d597816 */ /* 0x008fca00000000ff */
[----:B------:R-:W-:-:S07]  /*3220*/  IMAD R22, R89, R156, RZ ;  /* 0x0000009c59167224 */ /* 0x000fce00078e02ff */
.L_x_97:
[----:B------:R-:W-:Y:S05]  /*3230*/  BSYNC B1 ;  /* 0x0000000000017941 */ /* 0x000fea0003800000 */
.L_x_96:
        /* <DEDUP_REMOVED lines=11> */
.L_x_99:
[----:B------:R-:W-:Y:S05]  /*32f0*/  BSYNC B1 ;  /* 0x0000000000017941 */ /* 0x000fea0003800000 */
.L_x_98:
[----:B------:R-:W-:Y:S01]  /*3300*/  @!P4 IMAD R119, R119, R155, R22 ;  /* 0x0000009b7777c224 */ /* 0x000fe200078e0216 */
[----:B------:R-:W-:Y:S04]  /*3310*/  BSSY B1, `(.L_x_100) ;  /* 0x0000006000017945 */ /* 0x000fe80003800000 */
[----:B------:R0:W-:Y:S01]  /*3320*/  @!P4 STG.E.U8 desc[UR36][R8.64+0x39], R119 ;  /* 0x000039770800c986 */ /* 0x0001e2000c101124 */
[----:B------:R-:W-:Y:S05]  /*3330*/  @P3 BRA `(.L_x_101) ;  /* 0x00000000000c3947 */ /* 0x000fea0003800000 */
[----:B--2---:R-:W3:Y:S02]  /*3340*/  LDG.E.U8 R157, desc[UR36][R162.64+0x40] ;  /* 0x00004024a29d7981 */ /* 0x004ee4000c1e1100 */
[----:B---3--:R-:W-:-:S05]  /*3350*/  PRMT R89, R157, 0x8880, RZ ;  /* 0x000088809d597816 */ /* 0x008fca00000000ff */
[----:B------:R-:W-:-:S07]  /*3360*/  IMAD R22, R89, R156, RZ ;  /* 0x0000009c59167224 */ /* 0x000fce00078e02ff */
.L_x_101:
[----:B------:R-:W-:Y:S05]  /*3370*/  BSYNC B1 ;  /* 0x0000000000017941 */ /* 0x000fea0003800000 */
.L_x_100:
[----:B---3--:R-:W-:Y:S01]  /*3380*/  @!P3 IMAD R89, R120, R155, R22 ;  /* 0x0000009b7859b224 */ /* 0x008fe200078e0216 */
[----:B------:R-:W-:Y:S04]  /*3390*/  BSSY B1, `(.L_x_102) ;  /* 0x0000006000017945 */ /* 0x000fe80003800000 */
[----:B------:R3:W-:Y:S01]  /*33a0*/  @!P3 STG.E.U8 desc[UR36][R160.64+0x40], R89 ;  /* 0x00004059a000b986 */ /* 0x0007e2000c101124 */
[----:B------:R-:W-:Y:S05]  /*33b0*/  @P5 BRA `(.L_x_103) ;  /* 0x00000000000c5947 */ /* 0x000fea0003800000 */
[----:B--2---:R-:W3:Y:S02]  /*33c0*/  LDG.E.U8 R157, desc[UR36][R162.64+0x41] ;  /* 0x00004124a29d7981 */ /* 0x004ee4000c1e1100 */
[----:B---3--:R-:W-:-:S05]  /*33d0*/  PRMT R89, R157, 0x8880, RZ ;  /* 0x000088809d597816 */ /* 0x008fca00000000ff */
[----:B------:R-:W-:-:S07]  /*33e0*/  IMAD R22, R89, R156, RZ ;  /* 0x0000009c59167224 */ /* 0x000fce00078e02ff */
.L_x_103:
[----:B------:R-:W-:Y:S05]  /*33f0*/  BSYNC B1 ;  /* 0x0000000000017941 */ /* 0x000fea0003800000 */
.L_x_102:
[----:B------:R-:W-:Y:S01]  /*3400*/  @!P5 IMAD R121, R121, R155, R22 ;  /* 0x0000009b7979d224 */ /* 0x000fe200078e0216 */
[----:B------:R-:W-:Y:S04]  /*3410*/  BSSY B1, `(.L_x_104) ;  /* 0x0000006000017945 */ /* 0x000fe80003800000 */
[----:B------:R0:W-:Y:S01]  /*3420*/  @!P5 STG.E.U8 desc[UR36][R160.64+0x41], R121 ;  /* 0x00004179a000d986 */ /* 0x0001e2000c101124 */
[----:B------:R-:W-:Y:S05]  /*3430*/  @P2 BRA `(.L_x_105) ;  /* 0x00000000000c2947 */ /* 0x000fea0003800000 */
[----:B--2---:R-:W3:Y:S02]  /*3440*/  LDG.E.U8 R157, desc[UR36][R166.64+0x40] ;  /* 0x00004024a69d7981 */ /* 0x004ee4000c1e1100 */
[----:B---3--:R-:W-:-:S05]  /*3450*/  PRMT R89, R157, 0x8880, RZ ;  /* 0x000088809d597816 */ /* 0x008fca00000000ff */
[----:B------:R-:W-:-:S07]  /*3460*/  IMAD R22, R89, R156, RZ ;  /* 0x0000009c59167224 */ /* 0x000fce00078e02ff */
.L_x_105:
[----:B------:R-:W-:Y:S05]  /*3470*/  BSYNC B1 ;  /* 0x0000000000017941 */ /* 0x000fea0003800000 */
.L_x_104:
        /* <DEDUP_REMOVED lines=11> */
.L_x_107:
[----:B------:R-:W-:Y:S05]  /*3530*/  BSYNC B1 ;  /* 0x0000000000017941 */ /* 0x000fea0003800000 */
.L_x_106:
[----:B------:R-:W-:Y:S01]  /*3540*/  @!P4 IMAD R123, R123, R155, R22 ;  /* 0x0000009b7b7bc224 */ /* 0x000fe200078e0216 */
[----:B------:R-:W-:Y:S04]  /*3550*/  BSSY B1, `(.L_x_108) ;  /* 0x0000006000017945 */ /* 0x000fe80003800000 */
[----:B------:R0:W-:Y:S01]  /*3560*/  @!P4 STG.E.U8 desc[UR36][R8.64+0x41], R123 ;  /* 0x0000417b0800c986 */ /* 0x0001e2000c101124 */
[----:B------:R-:W-:Y:S05]  /*3570*/  @P3 BRA `(.L_x_109) ;  /* 0x00000000000c3947 */ /* 0x000fea0003800000 */
[----:B--2---:R-:W3:Y:S02]  /*3580*/  LDG.E.U8 R157, desc[UR36][R162.64+0x48] ;  /* 0x00004824a29d7981 */ /* 0x004ee4000c1e1100 */
[----:B---3--:R-:W-:-:S05]  /*3590*/  PRMT R89, R157, 0x8880, RZ ;  /* 0x000088809d597816 */ /* 0x008fca00000000ff */
[----:B------:R-:W-:-:S07]  /*35a0*/  IMAD R22, R89, R156, RZ ;  /* 0x0000009c59167224 */ /* 0x000fce00078e02ff */
.L_x_109:
[----:B------:R-:W-:Y:S05]  /*35b0*/  BSYNC B1 ;  /* 0x0000000000017941 */ /* 0x000fea0003800000 */
.L_x_108:
[----:B---3--:R-:W-:Y:S01]  /*35c0*/  @!P3 IMAD R89, R124, R155, R22 ;  /* 0x0000009b7c59b224 */ /* 0x008fe200078e0216 */
[----:B------:R-:W-:Y:S04]  /*35d0*/  BSSY B1, `(.L_x_110) ;  /* 0x0000006000017945 */ /* 0x000fe80003800000 */
[----:B------:R3:W-:Y:S01]  /*35e0*/  @!P3 STG.E.U8 desc[UR36][R160.64+0x48], R89 ;  /* 0x00004859a000b986 */ /* 0x0007e2000c101124 */
[----:B------:R-:W-:Y:S05]  /*35f0*/  @P5 BRA `(.L_x_111) ;  /* 0x00000000000c5947 */ /* 0x000fea0003800000 */
[----:B--2---:R-:W3:Y:S02]  /*3600*/  LDG.E.U8 R157, desc[UR36][R162.64+0x49] ;  /* 0x00004924a29d7981 */ /* 0x004ee4000c1e1100 */
[----:B---3--:R-:W-:-:S05]  /*3610*/  PRMT R89, R157, 0x8880, RZ ;  /* 0x000088809d597816 */ /* 0x008fca00000000ff */
[----:B------:R-:W-:-:S07]  /*3620*/  IMAD R22, R89, R156, RZ ;  /* 0x0000009c59167224 */ /* 0x000fce00078e02ff */
.L_x_111:
[----:B------:R-:W-:Y:S05]  /*3630*/  BSYNC B1 ;  /* 0x0000000000017941 */ /* 0x000fea0003800000 */
.L_x_110:
[----:B------:R-:W-:Y:S01]  /*3640*/  @!P5 IMAD R125, R125, R155, R22 ;  /* 0x0000009b7d7dd224 */ /* 0x000fe200078e0216 */
[----:B------:R-:W-:Y:S04]  /*3650*/  BSSY B1, `(.L_x_112) ;  /* 0x0000006000017945 */ /* 0x000fe80003800000 */
[----:B------:R0:W-:Y:S01]  /*3660*/  @!P5 STG.E.U8 desc[UR36][R160.64+0x49], R125 ;  /* 0x0000497da000d986 */ /* 0x0001e2000c101124 */
[----:B------:R-:W-:Y:S05]  /*3670*/  @P2 BRA `(.L_x_113) ;  /* 0x00000000000c2947 */ /* 0x000fea0003800000 */
[----:B--2---:R-:W3:Y:S02]  /*3680*/  LDG.E.U8 R157, desc[UR36][R166.64+0x48] ;  /* 0x00004824a69d7981 */ /* 0x004ee4000c1e1100 */
[----:B---3--:R-:W-:-:S05]  /*3690*/  PRMT R89, R157, 0x8880, RZ ;  /* 0x000088809d597816 */ /* 0x008fca00000000ff */
[----:B------:R-:W-:-:S07]  /*36a0*/  IMAD R22, R89, R156, RZ ;  /* 0x0000009c59167224 */ /* 0x000fce00078e02ff */
.L_x_113:
[----:B------:R-:W-:Y:S05]  /*36b0*/  BSYNC B1 ;  /* 0x0000000000017941 */ /* 0x000fea0003800000 */
.L_x_112:
        /* <DEDUP_REMOVED lines=11> */
.L_x_115:
[----:B------:R-:W-:Y:S05]  /*3770*/  BSYNC B1 ;  /* 0x0000000000017941 */ /* 0x000fea0003800000 */
.L_x_114:
[----:B------:R-:W-:Y:S01]  /*3780*/  @!P4 IMAD R127, R127, R155, R22 ;  /* 0x0000009b7f7fc224 */ /* 0x000fe200078e0216 */
[----:B------:R-:W-:Y:S04]  /*3790*/  BSSY B1, `(.L_x_116) ;  /* 0x0000006000017945 */ /* 0x000fe80003800000 */
[----:B------:R0:W-:Y:S01]  /*37a0*/  @!P4 STG.E.U8 desc[UR36][R8.64+0x49], R127 ;  /* 0x0000497f0800c986 */ /* 0x0001e2000c101124 */
[----:B------:R-:W-:Y:S05]  /*37b0*/  @P3 BRA `(.L_x_117) ;  /* 0x00000000000c3947 */ /* 0x000fea0003800000 */
[----:B--2---:R-:W3:Y:S02]  /*37c0*/  LDG.E.U8 R157, desc[UR36][R162.64+0x50] ;  /* 0x00005024a29d7981 */ /* 0x004ee4000c1e1100 */
[----:B---3--:R-:W-:-:S05]  /*37d0*/  PRMT R89, R157, 0x8880, RZ ;  /* 0x000088809d597816 */ /* 0x008fca00000000ff */
[----:B------:R-:W-:-:S07]  /*37e0*/  IMAD R22, R89, R156, RZ ;  /* 0x0000009c59167224 */ /* 0x000fce00078e02ff */
.L_x_117:
[----:B------:R-:W-:Y:S05]  /*37f0*/  BSYNC B1 ;  /* 0x0000000000017941 */ /* 0x000fea0003800000 */
.L_x_116:
[----:B---3--:R-:W-:Y:S01]  /*3800*/  @!P3 IMAD R89, R128, R155, R22 ;  /* 0x0000009b8059b224 */ /* 0x008fe200078e0216 */
[----:B------:R-:W-:Y:S04]  /*3810*/  BSSY B1, `(.L_x_118) ;  /* 0x0000006000017945 */ /* 0x000fe80003800000 */
[----:B------:R3:W-:Y:S01]  /*3820*/  @!P3 STG.E.U8 desc[UR36][R160.64+0x50], R89 ;  /* 0x00005059a000b986 */ /* 0x0007e2000c101124 */
[----:B------:R-:W-:Y:S05]  /*3830*/  @P5 BRA `(.L_x_119) ;  /* 0x00000000000c5947 */ /* 0x000fea0003800000 */
[----:B--2---:R-:W3:Y:S02]  /*3840*/  LDG.E.U8 R157, desc[UR36][R162.64+0x51] ;  /* 0x00005124a29d7981 */ /* 0x004ee4000c1e1100 */
[----:B---3--:R-:W-:-:S05]  /*3850*/  PRMT R89, R157, 0x8880, RZ ;  /* 0x000088809d597816 */ /* 0x008fca00000000ff */
[----:B------:R-:W-:-:S07]  /*3860*/  IMAD R22, R89, R156, RZ ;  /* 0x0000009c59167224 */ /* 0x000fce00078e02ff */
.L_x_119:
[----:B------:R-:W-:Y:S05]  /*3870*/  BSYNC B1 ;  /* 0x0000000000017941 */ /* 0x000fea0003800000 */
.L_x_118:
[----:B------:R-:W-:Y:S01]  /*3880*/  @!P5 IMAD R129, R129, R155, R22 ;  /* 0x0000009b8181d224 */ /* 0x000fe200078e0216 */
[----:B------:R-:W-:Y:S04]  /*3890*/  BSSY B1, `(.L_x_120) ;  /* 0x0000006000017945 */ /* 0x000fe80003800000 */
[----:B------:R0:W-:Y:S01]  /*38a0*/  @!P5 STG.E.U8 desc[UR36][R160.64+0x51], R129 ;  /* 0x00005181a000d986 */ /* 0x0001e2000c101124 */
[----:B------:R-:W-:Y:S05]  /*38b0*/  @P2 BRA `(.L_x_121) ;  /* 0x00000000000c2947 */ /* 0x000fea0003800000 */
[----:B--2---:R-:W3:Y:S02]  /*38c0*/  LDG.E.U8 R157, desc[UR36][R166.64+0x50] ;  /* 0x00005024a69d7981 */ /* 0x004ee4000c1e1100 */
[----:B---3--:R-:W-:-:S05]  /*38d0*/  PRMT R89, R157, 0x8880, RZ ;  /* 0x000088809d597816 */ /* 0x008fca00000000ff */
[----:B------:R-:W-:-:S07]  /*38e0*/  IMAD R22, R89, R156, RZ ;  /* 0x0000009c59167224 */ /* 0x000fce00078e02ff */
.L_x_121:
[----:B------:R-:W-:Y:S05]  /*38f0*/  BSYNC B1 ;  /* 0x0000000000017941 */ /* 0x000fea0003800000 */
.L_x_120:
        /* <DEDUP_REMOVED lines=11> */
.L_x_123:
[----:B------:R-:W-:Y:S05]  /*39b0*/  BSYNC B1 ;  /* 0x0000000000017941 */ /* 0x000fea0003800000 */
.L_x_122:
[----:B------:R-:W-:Y:S01]  /*39c0*/  @!P4 IMAD R131, R131, R155, R22 ;  /* 0x0000009b8383c224 */ /* 0x000fe200078e0216 */
[----:B------:R-:W-:Y:S04]  /*39d0*/  BSSY B1, `(.L_x_124) ;  /* 0x0000006000017945 */ /* 0x000fe80003800000 */
[----:B------:R0:W-:Y:S01]  /*39e0*/  @!P4 STG.E.U8 desc[UR36][R8.64+0x51], R131 ;  /* 0x000051830800c986 */ /* 0x0001e2000c101124 */
[----:B------:R-:W-:Y:S05]  /*39f0*/  @P3 BRA `(.L_x_125) ;  /* 0x00000000000c3947 */ /* 0x000fea0003800000 */
[----:B--2---:R-:W3:Y:S02]  /*3a00*/  LDG.E.U8 R157, desc[UR36][R162.64+0x58] ;  /* 0x00005824a29d7981 */ /* 0x004ee4000c1e1100 */
[----:B---3--:R-:W-:-:S05]  /*3a10*/  PRMT R89, R157, 0x8880, RZ ;  /* 0x000088809d597816 */ /* 0x008fca00000000ff */
[----:B------:R-:W-:-:S07]  /*3a20*/  IMAD R22, R89, R156, RZ ;  /* 0x0000009c59167224 */ /* 0x000fce00078e02ff */
.L_x_125:
[----:B------:R-:W-:Y:S05]  /*3a30*/  BSYNC B1 ;  /* 0x0000000000017941 */ /* 0x000fea0003800000 */
.L_x_124:
[----:B---3--:R-:W-:Y:S01]  /*3a40*/  @!P3 IMAD R89, R132, R155, R22 ;  /* 0x0000009b8459b224 */ /* 0x008fe200078e0216 */
[----:B------:R-:W-:Y:S04]  /*3a50*/  BSSY B1, `(.L_x_126) ;  /* 0x0000006000017945 */ /* 0x000fe80003800000 */
[----:B------:R3:W-:Y:S01]  /*3a60*/  @!P3 STG.E.U8 desc[UR36][R160.64+0x58], R89 ;  /* 0x00005859a000b986 */ /* 0x0007e2000c101124 */
[----:B------:R-:W-:Y:S05]  /*3a70*/  @P5 BRA `(.L_x_127) ;  /* 0x00000000000c5947 */ /* 0x000fea0003800000 */
[----:B--2---:R-:W3:Y:S02]  /*3a80*/  LDG.E.U8 R157, desc[UR36][R162.64+0x59] ;  /* 0x00005924a29d7981 */ /* 0x004ee4000c1e1100 */
[----:B---3--:R-:W-:-:S05]  /*3a90*/  PRMT R89, R157, 0x8880, RZ ;  /* 0x000088809d597816 */ /* 0x008fca00000000ff */
[----:B------:R-:W-:-:S07]  /*3aa0*/  IMAD R22, R89, R156, RZ ;  /* 0x0000009c59167224 */ /* 0x000fce00078e02ff */
.L_x_127:
[----:B------:R-:W-:Y:S05]  /*3ab0*/  BSYNC B1 ;  /* 0x0000000000017941 */ /* 0x000fea0003800000 */
.L_x_126:
[----:B------:R-:W-:Y:S01]  /*3ac0*/  @!P5 IMAD R133, R133, R155, R22 ;  /* 0x0000009b8585d224 */ /* 0x000fe200078e0216 */
[----:B------:R-:W-:Y:S04]  /*3ad0*/  BSSY B1, `(.L_x_128) ;  /* 0x0000006000017945 */ /* 0x000fe80003800000 */
[----:B------:R0:W-:Y:S01]  /*3ae0*/  @!P5 STG.E.U8 desc[UR36][R160.64+0x59], R133 ;  /* 0x00005985a000d986 */ /* 0x0001e2000c101124 */
[----:B------:R-:W-:Y:S05]  /*3af0*/  @P2 BRA `(.L_x_129) ;  /* 0x00000000000c2947 */ /* 0x000fea0003800000 */
[----:B--2---:R-:W3:Y:S02]  /*3b00*/  LDG.E.U8 R157, desc[UR36][R166.64+0x58] ;  /* 0x00005824a69d7981 */ /* 0x004ee4000c1e1100 */
[----:B---3--:R-:W-:-:S05]  /*3b10*/  PRMT R89, R157, 0x8880, RZ ;  /* 0x000088809d597816 */ /* 0x008fca00000000ff */
[----:B------:R-:W-:-:S07]  /*3b20*/  IMAD R22, R89, R156, RZ ;  /* 0x0000009c59167224 */ /* 0x000fce00078e02ff */
.L_x_129:
[----:B------:R-:W-:Y:S05]  /*3b30*/  BSYNC B1 ;  /* 0x0000000000017941 */ /* 0x000fea0003800000 */
.L_x_128:
        /* <DEDUP_REMOVED lines=11> */
.L_x_131:
[----:B------:R-:W-:Y:S05]  /*3bf0*/  BSYNC B1 ;  /* 0x0000000000017941 */ /* 0x000fea0003800000 */
.L_x_130:
[----:B------:R-:W-:Y:S01]  /*3c00*/  @!P4 IMAD R135, R135, R155, R22 ;  /* 0x0000009b8787c224 */ /* 0x000fe200078e0216 */
[----:B------:R-:W-:Y:S04]  /*3c10*/  BSSY B1, `(.L_x_132) ;  /* 0x0000006000017945 */ /* 0x000fe80003800000 */
[----:B------:R0:W-:Y:S01]  /*3c20*/  @!P4 STG.E.U8 desc[UR36][R8.64+0x59], R135 ;  /* 0x000059870800c986 */ /* 0x0001e2000c101124 */
[----:B------:R-:W-:Y:S05]  /*3c30*/  @P3 BRA `(.L_x_133) ;  /* 0x00000000000c3947 */ /* 0x000fea0003800000 */
[----:B--2---:R-:W3:Y:S02]  /*3c40*/  LDG.E.U8 R157, desc[UR36][R162.64+0x60] ;  /* 0x00006024a29d7981 */ /* 0x004ee4000c1e1100 */
[----:B---3--:R-:W-:-:S05]  /*3c50*/  PRMT R89, R157, 0x8880, RZ ;  /* 0x000088809d597816 */ /* 0x008fca00000000ff */
[----:B------:R-:W-:-:S07]  /*3c60*/  IMAD R22, R89, R156, RZ ;  /* 0x0000009c59167224 */ /* 0x000fce00078e02ff */
.L_x_133:
[----:B------:R-:W-:Y:S05]  /*3c70*/  BSYNC B1 ;  /* 0x0000000000017941 */ /* 0x000fea0003800000 */
.L_x_132:
[----:B---3--:R-:W-:Y:S01]  /*3c80*/  @!P3 IMAD R89, R136, R155, R22 ;  /* 0x0000009b8859b224 */ /* 0x008fe200078e0216 */
[----:B------:R-:W-:Y:S04]  /*3c90*/  BSSY B1, `(.L_x_134) ;  /* 0x0000006000017945 */ /* 0x000fe80003800000 */
[----:B------:R3:W-:Y:S01]  /*3ca0*/  @!P3 STG.E.U8 desc[UR36][R160.64+0x60], R89 ;  /* 0x00006059a000b986 */ /* 0x0007e2000c101124 */
[----:B------:R-:W-:Y:S05]  /*3cb0*/  @P5 BRA `(.L_x_135) ;  /* 0x00000000000c5947 */ /* 0x000fea0003800000 */
[----:B--2---:R-:W3:Y:S02]  /*3cc0*/  LDG.E.U8 R157, desc[UR36][R162.64+0x61] ;  /* 0x00006124a29d7981 */ /* 0x004ee4000c1e1100 */
[----:B---3--:R-:W-:-:S05]  /*3cd0*/  PRMT R89, R157, 0x8880, RZ ;  /* 0x000088809d597816 */ /* 0x008fca00000000ff */
[----:B------:R-:W-:-:S07]  /*3ce0*/  IMAD R22, R89, R156, RZ ;  /* 0x0000009c59167224 */ /* 0x000fce00078e02ff */
.L_x_135:
[----:B------:R-:W-:Y:S05]  /*3cf0*/  BSYNC B1 ;  /* 0x0000000000017941 */ /* 0x000fea0003800000 */
.L_x_134:
[----:B------:R-:W-:Y:S01]  /*3d00*/  @!P5 IMAD R137, R137, R155, R22 ;  /* 0x0000009b8989d224 */ /* 0x000fe200078e0216 */
[----:B------:R-:W-:Y:S04]  /*3d10*/  BSSY B1, `(.L_x_136) ;  /* 0x0000006000017945 */ /* 0x000fe80003800000 */
[----:B------:R0:W-:Y:S01]  /*3d20*/  @!P5 STG.E.U8 desc[UR36][R160.64+0x61], R137 ;  /* 0x00006189a000d986 */ /* 0x0001e2000c101124 */
[----:B------:R-:W-:Y:S05]  /*3d30*/  @P2 BRA `(.L_x_137) ;  /* 0x00000000000c2947 */ /* 0x000fea0003800000 */
[----:B--2---:R-:W3:Y:S02]  /*3d40*/  LDG.E.U8 R157, desc[UR36][R166.64+0x60] ;  /* 0x00006024a69d7981 */ /* 0x004ee4000c1e1100 */
[----:B---3--:R-:W-:-:S05]  /*3d50*/  PRMT R89, R157, 0x8880, RZ ;  /* 0x000088809d597816 */ /* 0x008fca00000000ff */
[----:B------:R-:W-:-:S07]  /*3d60*/  IMAD R22, R89, R156, RZ ;  /* 0x0000009c59167224 */ /* 0x000fce00078e02ff */
.L_x_137:
[----:B------:R-:W-:Y:S05]  /*3d70*/  BSYNC B1 ;  /* 0x0000000000017941 */ /* 0x000fea0003800000 */
.L_x_136:
        /* <DEDUP_REMOVED lines=11> */
.L_x_139:
[----:B------:R-:W-:Y:S05]  /*3e30*/  BSYNC B1 ;  /* 0x0000000000017941 */ /* 0x000fea0003800000 */
.L_x_138:
[----:B------:R-:W-:Y:S01]  /*3e40*/  @!P4 IMAD R139, R139, R155, R22 ;  /* 0x0000009b8b8bc224 */ /* 0x000fe200078e0216 */
[----:B------:R-:W-:Y:S04]  /*3e50*/  BSSY B1, `(.L_x_140) ;  /* 0x0000006000017945 */ /* 0x000fe80003800000 */
[----:B------:R0:W-:Y:S01]  /*3e60*/  @!P4 STG.E.U8 desc[UR36][R8.64+0x61], R139 ;  /* 0x0000618b0800c986 */ /* 0x0001e2000c101124 */
[----:B------:R-:W-:Y:S05]  /*3e70*/  @P3 BRA `(.L_x_141) ;  /* 0x00000000000c3947 */ /* 0x000fea0003800000 */
[----:B--2---:R-:W3:Y:S02]  /*3e80*/  LDG.E.U8 R157, desc[UR36][R162.64+0x68] ;  /* 0x00006824a29d7981 */ /* 0x004ee4000c1e1100 */
[----:B---3--:R-:W-:-:S05]  /*3e90*/  PRMT R89, R157, 0x8880, RZ ;  /* 0x000088809d597816 */ /* 0x008fca00000000ff */
[----:B------:R-:W-:-:S07]  /*3ea0*/  IMAD R22, R89, R156, RZ ;  /* 0x0000009c59167224 */ /* 0x000fce00078e02ff */
.L_x_141:
[----:B------:R-:W-:Y:S05]  /*3eb0*/  BSYNC B1 ;  /* 0x0000000000017941 */ /* 0x000fea0003800000 */
.L_x_140:
[----:B---3--:R-:W-:Y:S01]  /*3ec0*/  @!P3 IMAD R89, R140, R155, R22 ;  /* 0x0000009b8c59b224 */ /* 0x008fe200078e0216 */
[----:B------:R-:W-:Y:S04]  /*3ed0*/  BSSY B1, `(.L_x_142) ;  /* 0x0000006000017945 */ /* 0x000fe80003800000 */
[----:B------:R3:W-:Y:S01]  /*3ee0*/  @!P3 STG.E.U8 desc[UR36][R160.64+0x68], R89 ;  /* 0x00006859a000b986 */ /* 0x0007e2000c101124 */
[----:B------:R-:W-:Y:S05]  /*3ef0*/  @P5 BRA `(.L_x_143) ;  /* 0x00000000000c5947 */ /* 0x000fea0003800000 */
[----:B--2---:R-:W3:Y:S02]  /*3f00*/  LDG.E.U8 R157, desc[UR36][R162.64+0x69] ;  /* 0x00006924a29d7981 */ /* 0x004ee4000c1e1100 */
[----:B---3--:R-:W-:-:S05]  /*3f10*/  PRMT R89, R157, 0x8880, RZ ;  /* 0x000088809d597816 */ /* 0x008fca00000000ff */
[----:B------:R-:W-:-:S07]  /*3f20*/  IMAD R22, R89, R156, RZ ;  /* 0x0000009c59167224 */ /* 0x000fce00078e02ff */
.L_x_143:
[----:B------:R-:W-:Y:S05]  /*3f30*/  BSYNC B1 ;  /* 0x0000000000017941 */ /* 0x000fea0003800000 */
.L_x_142:
[----:B------:R-:W-:Y:S01]  /*3f40*/  @!P5 IMAD R141, R141, R155, R22 ;  /* 0x0000009b8d8dd224 */ /* 0x000fe200078e0216 */
[----:B------:R-:W-:Y:S04]  /*3f50*/  BSSY B1, `(.L_x_144) ;  /* 0x0000006000017945 */ /* 0x000fe80003800000 */
[----:B------:R0:W-:Y:S01]  /*3f60*/  @!P5 STG.E.U8 desc[UR36][R160.64+0x69], R141 ;  /* 0x0000698da000d986 */ /* 0x0001e2000c101124 */
[----:B------:R-:W-:Y:S05]  /*3f70*/  @P2 BRA `(.L_x_145) ;  /* 0x00000000000c2947 */ /* 0x000fea0003800000 */
[----:B--2---:R-:W3:Y:S02]  /*3f80*/  LDG.E.U8 R157, desc[UR36][R166.64+0x68] ;  /* 0x00006824a69d7981 */ /* 0x004ee4000c1e1100 */
[----:B---3--:R-:W-:-:S05]  /*3f90*/  PRMT R89, R157, 0x8880, RZ ;  /* 0x000088809d597816 */ /* 0x008fca00000000ff */
[----:B------:R-:W-:-:S07]  /*3fa0*/  IMAD R22, R89, R156, RZ ;  /* 0x0000009c59167224 */ /* 0x000fce00078e02ff */
.L_x_145:
[----:B------:R-:W-:Y:S05]  /*3fb0*/  BSYNC B1 ;  /* 0x0000000000017941 */ /* 0x000fea0003800000 */
.L_x_144:
        /* <DEDUP_REMOVED lines=11> */
.L_x_147:
[----:B------:R-:W-:Y:S05]  /*4070*/  BSYNC B1 ;  /* 0x0000000000017941 */ /* 0x000fea0003800000 */
.L_x_146:
[----:B------:R-:W-:Y:S01]  /*4080*/  @!P4 IMAD R143, R143, R155, R22 ;  /* 0x0000009b8f8fc224 */ /* 0x000fe200078e0216 */
[----:B------:R-:W-:Y:S04]  /*4090*/  BSSY B1, `(.L_x_148) ;  /* 0x0000006000017945 */ /* 0x000fe80003800000 */
[----:B------:R0:W-:Y:S01]  /*40a0*/  @!P4 STG.E.U8 desc[UR36][R8.64+0x69], R143 ;  /* 0x0000698f0800c986 */ /* 0x0001e2000c101124 */
[----:B------:R-:W-:Y:S05]  /*40b0*/  @P3 BRA `(.L_x_149) ;  /* 0x00000000000c3947 */ /* 0x000fea0003800000 */
[----:B--2---:R-:W3:Y:S02]  /*40c0*/  LDG.E.U8 R157, desc[UR36][R162.64+0x70] ;  /* 0x00007024a29d7981 */ /* 0x004ee4000c1e1100 */
[----:B---3--:R-:W-:-:S05]  /*40d0*/  PRMT R89, R157, 0x8880, RZ ;  /* 0x000088809d597816 */ /* 0x008fca00000000ff */
[----:B------:R-:W-:-:S07]  /*40e0*/  IMAD R22, R89, R156, RZ ;  /* 0x0000009c59167224 */ /* 0x000fce00078e02ff */
.L_x_149:
[----:B------:R-:W-:Y:S05]  /*40f0*/  BSYNC B1 ;  /* 0x0000000000017941 */ /* 0x000fea0003800000 */
.L_x_148:
[----:B---3--:R-:W-:Y:S01]  /*4100*/  @!P3 IMAD R89, R144, R155, R22 ;  /* 0x0000009b9059b224 */ /* 0x008fe200078e0216 */
[----:B------:R-:W-:Y:S04]  /*4110*/  BSSY B1, `(.L_x_150) ;  /* 0x0000006000017945 */ /* 0x000fe80003800000 */
[----:B------:R3:W-:Y:S01]  /*4120*/  @!P3 STG.E.U8 desc[UR36][R160.64+0x70], R89 ;  /* 0x00007059a000b986 */ /* 0x0007e2000c101124 */
[----:B------:R-:W-:Y:S05]  /*4130*/  @P5 BRA `(.L_x_151) ;  /* 0x00000000000c5947 */ /* 0x000fea0003800000 */
[----:B--2---:R-:W3:Y:S02]  /*4140*/  LDG.E.U8 R157, desc[UR36][R162.64+0x71] ;  /* 0x00007124a29d7981 */ /* 0x004ee4000c1e1100 */
[----:B---3--:R-:W-:-:S05]  /*4150*/  PRMT R89, R157, 0x8880, RZ ;  /* 0x000088809d597816 */ /* 0x008fca00000000ff */
[----:B------:R-:W-:-:S07]  /*4160*/  IMAD R22, R89, R156, RZ ;  /* 0x0000009c59167224 */ /* 0x000fce00078e02ff */
.L_x_151:
[----:B------:R-:W-:Y:S05]  /*4170*/  BSYNC B1 ;  /* 0x0000000000017941 */ /* 0x000fea0003800000 */
.L_x_150:
[----:B------:R-:W-:Y:S01]  /*4180*/  @!P5 IMAD R145, R145, R155, R22 ;  /* 0x0000009b9191d224 */ /* 0x000fe200078e0216 */
[----:B------:R-:W-:Y:S04]  /*4190*/  BSSY B1, `(.L_x_152) ;  /* 0x0000006000017945 */ /* 0x000fe80003800000 */
[----:B------:R0:W-:Y:S01]  /*41a0*/  @!P5 STG.E.U8 desc[UR36][R160.64+0x71], R145 ;  /* 0x00007191a000d986 */ /* 0x0001e2000c101124 */
[----:B------:R-:W-:Y:S05]  /*41b0*/  @P2 BRA `(.L_x_153) ;  /* 0x00000000000c2947 */ /* 0x000fea0003800000 */
[----:B--2---:R-:W3:Y:S02]  /*41c0*/  LDG.E.U8 R157, desc[UR36][R166.64+0x70] ;  /* 0x00007024a69d7981 */ /* 0x004ee4000c1e1100 */
[----:B---3--:R-:W-:-:S05]  /*41d0*/  PRMT R89, R157, 0x8880, RZ ;  /* 0x000088809d597816 */ /* 0x008fca00000000ff */
[----:B------:R-:W-:-:S07]  /*41e0*/  IMAD R22, R89, R156, RZ ;  /* 0x0000009c59167224 */ /* 0x000fce00078e02ff */
.L_x_153:
[----:B------:R-:W-:Y:S05]  /*41f0*/  BSYNC B1 ;  /* 0x0000000000017941 */ /* 0x000fea0003800000 */
.L_x_152:
[C---:B------:R-:W-:Y:S01]  /*4200*/  ISETP.LT.OR P4, PT, R3.reuse, 0x72, !P1 ;  /* 0x000000720300780c */ /* 0x040fe20004f81670 */
[----:B---3--:R-:W-:Y:S01]  /*4210*/  @!P2 IMAD R89, R146, R155, R22 ;  /* 0x0000009b9259a224 */ /* 0x008fe200078e0216 */
[----:B------:R-:W-:Y:S01]  /*4220*/  BSSY B1, `(.L_x_154) ;  /* 0x000000b000017945 */ /* 0x000fe20003800000 */
[----:B------:R-:W-:Y:S02]  /*4230*/  ISETP.LT.OR P3, PT, R3, 0x79, !P0 ;  /* 0x000000790300780c */ /* 0x000fe40004761670 */
[----:B------:R-:W-:Y:S01]  /*4240*/  IADD3 R153, P5, R153, 0x80, RZ ;  /* 0x0000008099997810 */ /* 0x000fe20007fbe0ff */
[----:B------:R3:W-:Y:S01]  /*4250*/  @!P2 STG.E.U8 desc[UR36][R8.64+0x70], R89 ;  /* 0x000070590800a986 */ /* 0x0007e2000c101124 */
[C---:B------:R-:W-:Y:S02]  /*4260*/  ISETP.LT.OR P2, PT, R3.reuse, 0x79, !P1 ;  /* 0x000000790300780c */ /* 0x040fe40004f41670 */
[C---:B------:R-:W-:Y:S02]  /*4270*/  ISETP.LT.OR P0, PT, R3.reuse, 0x7a, !P0 ;  /* 0x0000007a0300780c */ /* 0x040fe40004701670 */
[----:B------:R-:W-:-:S02]  /*4280*/  ISETP.LT.OR P1, PT, R3, 0x7a, !P1 ;  /* 0x0000007a0300780c */ /* 0x000fc40004f21670 */
[----:B------:R-:W-:Y:S11]  /*4290*/  @P4 BRA `(.L_x_155) ;  /* 0x00000000000c4947 */ /* 0x000ff60003800000 */
[----:B--2---:R-:W3:Y:S02]  /*42a0*/  LDG.E.U8 R157, desc[UR36][R166.64+0x71] ;  /* 0x00007124a69d7981 */ /* 0x004ee4000c1e1100 */
[----:B---3--:R-:W-:-:S05]  /*42b0*/  PRMT R89, R157, 0x8880, RZ ;  /* 0x000088809d597816 */ /* 0x008fca00000000ff */
[----:B------:R-:W-:-:S07]  /*42c0*/  IMAD R22, R89, R156, RZ ;  /* 0x0000009c59167224 */ /* 0x000fce00078e02ff */
.L_x_155:
[----:B------:R-:W-:Y:S05]  /*42d0*/  BSYNC B1 ;  /* 0x0000000000017941 */ /* 0x000fea0003800000 */
.L_x_154:
[----:B------:R-:W-:Y:S01]  /*42e0*/  @!P4 IMAD R147, R147, R155, R22 ;  /* 0x0000009b9393c224 */ /* 0x000fe200078e0216 */
[----:B------:R-:W-:Y:S04]  /*42f0*/  BSSY B1, `(.L_x_156) ;  /* 0x0000006000017945 */ /* 0x000fe80003800000 */
[----:B------:R0:W-:Y:S01]  /*4300*/  @!P4 STG.E.U8 desc[UR36][R8.64+0x71], R147 ;  /* 0x000071930800c986 */ /* 0x0001e2000c101124 */
[----:B------:R-:W-:Y:S05]  /*4310*/  @P3 BRA `(.L_x_157) ;  /* 0x00000000000c3947 */ /* 0x000fea0003800000 */
[----:B--2---:R-:W3:Y:S02]  /*4320*/  LDG.E.U8 R157, desc[UR36][R162.64+0x78] ;  /* 0x00007824a29d7981 */ /* 0x004ee4000c1e1100 */
[----:B---3--:R-:W-:-:S05]  /*4330*/  PRMT R89, R157, 0x8880, RZ ;  /* 0x000088809d597816 */ /* 0x008fca00000000ff */
[----:B------:R-:W-:-:S07]  /*4340*/  IMAD R22, R89, R156, RZ ;  /* 0x0000009c59167224 */ /* 0x000fce00078e02ff */
.L_x_157:
[----:B------:R-:W-:Y:S05]  /*4350*/  BSYNC B1 ;  /* 0x0000000000017941 */ /* 0x000fea0003800000 */
.L_x_156:
[----:B---3--:R-:W-:Y:S01]  /*4360*/  @!P3 IMAD R89, R148, R155, R22 ;  /* 0x0000009b9459b224 */ /* 0x008fe200078e0216 */
[----:B------:R-:W-:Y:S01]  /*4370*/  BSSY B1, `(.L_x_158) ;  /* 0x0000007000017945 */ /* 0x000fe20003800000 */
[----:B----4-:R-:W-:-:S03]  /*4380*/  IMAD.X R91, RZ, RZ, R5, P5 ;  /* 0x000000ffff5b7224 */ /* 0x010fc600028e0605 */
[----:B------:R3:W-:Y:S01]  /*4390*/  @!P3 STG.E.U8 desc[UR36][R160.64+0x78], R89 ;  /* 0x00007859a000b986 */ /* 0x0007e2000c101124 */
[----:B------:R-:W-:Y:S05]  /*43a0*/  @P0 BRA `(.L_x_159) ;  /* 0x00000000000c0947 */ /* 0x000fea0003800000 */
[----:B--2---:R-:W2:Y:S02]  /*43b0*/  LDG.E.U8 R157, desc[UR36][R162.64+0x79] ;  /* 0x00007924a29d7981 */ /* 0x004ea4000c1e1100 */
[----:B--2---:R-:W-:-:S05]  /*43c0*/  PRMT R5, R157, 0x8880, RZ ;  /* 0x000088809d057816 */ /* 0x004fca00000000ff */
[----:B------:R-:W-:-:S07]  /*43d0*/  IMAD R22, R5, R156, RZ ;  /* 0x0000009c05167224 */ /* 0x000fce00078e02ff */
.L_x_159:
[----:B------:R-:W-:Y:S05]  /*43e0*/  BSYNC B1 ;  /* 0x0000000000017941 */ /* 0x000fea0003800000 */
.L_x_158:
[----:B------:R-:W-:Y:S01]  /*43f0*/  @!P0 IMAD R149, R149, R155, R22 ;  /* 0x0000009b95958224 */ /* 0x000fe200078e0216 */
[----:B------:R-:W-:Y:S01]  /*4400*/  BSSY B1, `(.L_x_160) ;  /* 0x0000007000017945 */ /* 0x000fe20003800000 */
[----:B------:R-:W-:-:S03]  /*4410*/  IMAD R4, R91, R158, RZ ;  /* 0x0000009e5b047224 */ /* 0x000fc600078e02ff */
[----:B------:R4:W-:Y:S01]  /*4420*/  @!P0 STG.E.U8 desc[UR36][R160.64+0x79], R149 ;  /* 0x00007995a0008986 */ /* 0x0009e2000c101124 */
[----:B------:R-:W-:Y:S05]  /*4430*/  @P2 BRA `(.L_x_161) ;  /* 0x00000000000c2947 */ /* 0x000fea0003800000 */
[----:B--2---:R-:W2:Y:S02]  /*4440*/  LDG.E.U8 R157, desc[UR36][R166.64+0x78] ;  /* 0x00007824a69d7981 */ /* 0x004ea4000c1e1100 */
[----:B--2---:R-:W-:-:S05]  /*4450*/  PRMT R5, R157, 0x8880, RZ ;  /* 0x000088809d057816 */ /* 0x004fca00000000ff */
[----:B------:R-:W-:-:S07]  /*4460*/  IMAD R22, R5, R156, RZ ;  /* 0x0000009c05167224 */ /* 0x000fce00078e02ff */
.L_x_161:
[----:B------:R-:W-:Y:S05]  /*4470*/  BSYNC B1 ;  /* 0x0000000000017941 */ /* 0x000fea0003800000 */
.L_x_160:
[----:B------:R-:W-:Y:S01]  /*4480*/  @!P2 IMAD R5, R150, R155, R22 ;  /* 0x0000009b9605a224 */ /* 0x000fe200078e0216 */
[----:B------:R-:W-:Y:S01]  /*4490*/  BSSY B1, `(.L_x_162) ;  /* 0x0000009000017945 */ /* 0x000fe20003800000 */
[C---:B---3--:R-:W-:Y:S02]  /*44a0*/  IMAD R89, R153.reuse, R159, R4 ;  /* 0x0000009f99597224 */ /* 0x048fe400078e0204 */
[CC--:B------:R-:W-:Y:S01]  /*44b0*/  IMAD.WIDE.U32 R164, R153.reuse, R158.reuse, R164 ;  /* 0x0000009e99a47225 */ /* 0x0c0fe200078e00a4 */
[----:B------:R3:W-:Y:S03]  /*44c0*/  @!P2 STG.E.U8 desc[UR36][R8.64+0x78], R5 ;  /* 0x000078050800a986 */ /* 0x0007e6000c101124 */
[----:B------:R-:W-:Y:S01]  /*44d0*/  IMAD.WIDE.U32 R158, R153, R158, R20 ;  /* 0x0000009e999e7225 */ /* 0x000fe200078e0014 */
[----:B------:R-:W-:Y:S06]  /*44e0*/  @P1 BRA `(.L_x_163) ;  /* 0x00000000000c1947 */ /* 0x000fec0003800000 */
[----:B--2---:R-:W3:Y:S02]  /*44f0*/  LDG.E.U8 R157, desc[UR36][R166.64+0x79] ;  /* 0x00007924a69d7981 */ /* 0x004ee4000c1e1100 */
[----:B---3--:R-:W-:-:S05]  /*4500*/  PRMT R5, R157, 0x8880, RZ ;  /* 0x000088809d057816 */ /* 0x008fca00000000ff */
[----:B------:R-:W-:-:S07]  /*4510*/  IMAD R22, R5, R156, RZ ;  /* 0x0000009c05167224 */ /* 0x000fce00078e02ff */
.L_x_163:
[----:B------:R-:W-:Y:S05]  /*4520*/  BSYNC B1 ;  /* 0x0000000000017941 */ /* 0x000fea0003800000 */
.L_x_162:
[----:B------:R-:W-:Y:S01]  /*4530*/  @!P1 IMAD R151, R151, R155, R22 ;  /* 0x0000009b97979224 */ /* 0x000fe200078e0216 */
[----:B------:R-:W-:Y:S01]  /*4540*/  ISETP.GE.AND P2, PT, R0, 0x81, PT ;  /* 0x000000810000780c */ /* 0x000fe20003f46270 */
[----:B------:R-:W-:Y:S01]  /*4550*/  BSSY B1, `(.L_x_164) ;  /* 0x000000c000017945 */ /* 0x000fe20003800000 */
[----:B------:R-:W-:Y:S02]  /*4560*/  IADD3 R4, P5, R158, R12, RZ ;  /* 0x0000000c9e047210 */ /* 0x000fe40007fbe0ff */
[----:B------:R0:W-:Y:S01]  /*4570*/  @!P1 STG.E.U8 desc[UR36][R8.64+0x79], R151 ;  /* 0x0000799708009986 */ /* 0x0001e2000c101124 */
[----:B------:R-:W-:Y:S02]  /*4580*/  ISETP.LT.OR P1, PT, R3, 0x1, !P2 ;  /* 0x000000010300780c */ /* 0x000fe40005721670 */
[----:B---3--:R-:W-:Y:S02]  /*4590*/  IADD3.X R5, R13, R159, R89, P5, !PT ;  /* 0x0000009f0d057210 */ /* 0x008fe40002ffe459 */
[----:B------:R-:W-:-:S02]  /*45a0*/  ISETP.GE.AND P0, PT, R0, 0x89, PT ;  /* 0x000000890000780c */ /* 0x000fc40003f06270 */
[----:B------:R-:W-:Y:S02]  /*45b0*/  IADD3 R12, P4, P3, R14, R12, R164 ;  /* 0x0000000c0e0c7210 */ /* 0x000fe40007b9e0a4 */
[----:B------:R-:W-:-:S05]  /*45c0*/  ISETP.LT.OR P5, PT, R3, 0x2, !P2 ;  /* 0x000000020300780c */ /* 0x000fca00057a1670 */
[----:B0-----:R-:W-:Y:S08]  /*45d0*/  @P1 BRA `(.L_x_165) ;  /* 0x00000000000c1947 */ /* 0x001ff00003800000 */
[----:B--2---:R-:W2:Y:S02]  /*45e0*/  LDG.E.U8 R157, desc[UR36][R4.64] ;  /* 0x00000024049d7981 */ /* 0x004ea4000c1e1100 */
[----:B--2---:R-:W-:-:S05]  /*45f0*/  PRMT R9, R157, 0x8880, RZ ;  /* 0x000088809d097816 */ /* 0x004fca00000000ff */
[----:B------:R-:W-:-:S07]  /*4600*/  IMAD R22, R9, R156, RZ ;  /* 0x0000009c09167224 */ /* 0x000fce00078e02ff */
.L_x_165:
[----:B------:R-:W-:Y:S05]  /*4610*/  BSYNC B1 ;  /* 0x0000000000017941 */ /* 0x000fea0003800000 */
.L_x_164:
[----:B------:R-:W-:Y:S01]  /*4620*/  @!P1 IMAD R9, R24, R155, R22 ;  /* 0x0000009b18099224 */ /* 0x000fe200078e0216 */
[----:B------:R-:W-:Y:S01]  /*4630*/  BSSY B1, `(.L_x_166) ;  /* 0x0000007000017945 */ /* 0x000fe20003800000 */
[----:B------:R-:W-:-:S03]  /*4640*/  IMAD.IADD R164, R89, 0x1, R165 ;  /* 0x0000000159a47824 */ /* 0x000fc600078e02a5 */
[----:B------:R0:W-:Y:S01]  /*4650*/  @!P1 STG.E.U8 desc[UR36][R6.64], R9 ;  /* 0x0000000906009986 */ /* 0x0001e2000c101124 */
[----:B------:R-:W-:Y:S05]  /*4660*/  @P5 BRA `(.L_x_167) ;  /* 0x00000000000c5947 */ /* 0x000fea0003800000 */
[----:B--2---:R-:W0:Y:S02]  /*4670*/  LDG.E.U8 R157, desc[UR36][R4.64+0x1] ;  /* 0x00000124049d7981 */ /* 0x004e24000c1e1100 */
[----:B0-----:R-:W-:-:S05]  /*4680*/  PRMT R9, R157, 0x8880, RZ ;  /* 0x000088809d097816 */ /* 0x001fca00000000ff */
[----:B------:R-:W-:-:S07]  /*4690*/  IMAD R22, R9, R156, RZ ;  /* 0x0000009c09167224 */ /* 0x000fce00078e02ff */
.L_x_167:
[----:B------:R-:W-:Y:S05]  /*46a0*/  BSYNC B1 ;  /* 0x0000000000017941 */ /* 0x000fea0003800000 */
.L_x_166:
[----:B------:R-:W-:Y:S01]  /*46b0*/  ISETP.LT.OR P1, PT, R3, 0x1, !P0 ;  /* 0x000000010300780c */ /* 0x000fe20004721670 */
[----:B------:R-:W-:Y:S01]  /*46c0*/  @!P5 IMAD R25, R25, R155, R22 ;  /* 0x0000009b1919d224 */ /* 0x000fe200078e0216 */
[----:B------:R-:W-:Y:S01]  /*46d0*/  BSSY B1, `(.L_x_168) ;  /* 0x000000a000017945 */ /* 0x000fe20003800000 */
[----:B------:R-:W-:Y:S02]  /*46e0*/  IADD3.X R13, R21, R13, R164, P4, P3 ;  /* 0x0000000d150d7210 */ /* 0x000fe400027e64a4 */
[C---:B------:R-:W-:Y:S01]  /*46f0*/  ISETP.LT.OR P4, PT, R3.reuse, 0x2, !P0 ;  /* 0x000000020300780c */ /* 0x040fe20004781670 */
[----:B------:R3:W-:Y:S01]  /*4700*/  @!P5 STG.E.U8 desc[UR36][R6.64+0x1], R25 ;  /* 0x000001190600d986 */ /* 0x0007e2000c101124 */
[C---:B------:R-:W-:Y:S02]  /*4710*/  ISETP.LT.OR P5, PT, R3.reuse, 0x9, !P2 ;  /* 0x000000090300780c */ /* 0x040fe400057a1670 */
[----:B------:R-:W-:-:S04]  /*4720*/  ISETP.LT.OR P3, PT, R3, 0xa, !P2 ;  /* 0x0000000a0300780c */ /* 0x000fc80005761670 */
[----:B------:R-:W-:Y:S09]  /*4730*/  @P1 BRA `(.L_x_169) ;  /* 0x00000000000c1947 */ /* 0x000ff20003800000 */
[----:B--2---:R-:W0:Y:S02]  /*4740*/  LDG.E.U8 R157, desc[UR36][R12.64] ;  /* 0x000000240c9d7981 */ /* 0x004e24000c1e1100 */
[----:B0-----:R-:W-:-:S05]  /*4750*/  PRMT R9, R157, 0x8880, RZ ;  /* 0x000088809d097816 */ /* 0x001fca00000000ff */
[----:B------:R-:W-:-:S07]  /*4760*/  IMAD R22, R9, R156, RZ ;  /* 0x0000009c09167224 */ /* 0x000fce00078e02ff */
.L_x_169:
[----:B------:R-:W-:Y:S05]  /*4770*/  BSYNC B1 ;  /* 0x0000000000017941 */ /* 0x000fea0003800000 */
.L_x_168:
[----:B0-----:R-:W-:Y:S01]  /*4780*/  @!P1 IMAD R9, R26, R155, R22 ;  /* 0x0000009b1a099224 */ /* 0x001fe200078e0216 */
[----:B------:R-:W-:Y:S04]  /*4790*/  BSSY B1, `(.L_x_170) ;  /* 0x0000006000017945 */ /* 0x000fe80003800000 */
[----:B------:R0:W-:Y:S01]  /*47a0*/  @!P1 STG.E.U8 desc[UR36][R10.64], R9 ;  /* 0x000000090a009986 */ /* 0x0001e2000c101124 */
[----:B------:R-:W-:Y:S05]  /*47b0*/  @P4 BRA `(.L_x_171) ;  /* 0x00000000000c4947 */ /* 0x000fea0003800000 */
[----:B--2---:R-:W0:Y:S02]  /*47c0*/  LDG.E.U8 R157, desc[UR36][R12.64+0x1] ;  /* 0x000001240c9d7981 */ /* 0x004e24000c1e1100 */
[----:B0-----:R-:W-:-:S05]  /*47d0*/  PRMT R9, R157, 0x8880, RZ ;  /* 0x000088809d097816 */ /* 0x001fca00000000ff */
[----:B------:R-:W-:-:S07]  /*47e0*/  IMAD R22, R9, R156, RZ ;  /* 0x0000009c09167224 */ /* 0x000fce00078e02ff */
.L_x_171:
[----:B------:R-:W-:Y:S05]  /*47f0*/  BSYNC B1 ;  /* 0x0000000000017941 */ /* 0x000fea0003800000 */
.L_x_170:
[----:B------:R-:W-:Y:S01]  /*4800*/  @!P4 IMAD R27, R27, R155, R22 ;  /* 0x0000009b1b1bc224 */ /* 0x000fe200078e0216 */
[----:B------:R-:W-:Y:S04]  /*4810*/  BSSY B1, `(.L_x_172) ;  /* 0x0000006000017945 */ /* 0x000fe80003800000 */
[----:B------:R0:W-:Y:S01]  /*4820*/  @!P4 STG.E.U8 desc[UR36][R10.64+0x1], R27 ;  /* 0x0000011b0a00c986 */ /* 0x0001e2000c101124 */
[----:B------:R-:W-:Y:S05]  /*4830*/  @P5 BRA `(.L_x_173) ;  /* 0x00000000000c5947 */ /* 0x000fea0003800000 */
[----:B--2---:R-:W0:Y:S02]  /*4840*/  LDG.E.U8 R157, desc[UR36][R4.64+0x8] ;  /* 0x00000824049d7981 */ /* 0x004e24000c1e1100 */
[----:B0-----:R-:W-:-:S05]  /*4850*/  PRMT R9, R157, 0x8880, RZ ;  /* 0x000088809d097816 */ /* 0x001fca00000000ff */
[----:B------:R-:W-:-:S07]  /*4860*/  IMAD R22, R9, R156, RZ ;  /* 0x0000009c09167224 */ /* 0x000fce00078e02ff */
.L_x_173:
[----:B------:R-:W-:Y:S05]  /*4870*/  BSYNC B1 ;  /* 0x0000000000017941 */ /* 0x000fea0003800000 */
.L_x_172:
[----:B0-----:R-:W-:Y:S01]  /*4880*/  @!P5 IMAD R9, R28, R155, R22 ;  /* 0x0000009b1c09d224 */ /* 0x001fe200078e0216 */
[----:B------:R-:W-:Y:S04]  /*4890*/  BSSY B1, `(.L_x_174) ;  /* 0x0000006000017945 */ /* 0x000fe80003800000 */
[----:B------:R0:W-:Y:S01]  /*48a0*/  @!P5 STG.E.U8 desc[UR36][R6.64+0x8], R9 ;  /* 0x000008090600d986 */ /* 0x0001e2000c101124 */
[----:B------:R-:W-:Y:S05]  /*48b0*/  @P3 BRA `(.L_x_175) ;  /* 0x00000000000c3947 */ /* 0x000fea0003800000 */
[----:B--2---:R-:W0:Y:S02]  /*48c0*/  LDG.E.U8 R157, desc[UR36][R4.64+0x9] ;  /* 0x00000924049d7981 */ /* 0x004e24000c1e1100 */
[----:B0-----:R-:W-:-:S05]  /*48d0*/  PRMT R9, R157, 0x8880, RZ ;  /* 0x000088809d097816 */ /* 0x001fca00000000ff */
[----:B------:R-:W-:-:S07]  /*48e0*/  IMAD R22, R9, R156, RZ ;  /* 0x0000009c09167224 */ /* 0x000fce00078e02ff */
.L_x_175:
[----:B------:R-:W-:Y:S05]  /*48f0*/  BSYNC B1 ;  /* 0x0000000000017941 */ /* 0x000fea0003800000 */
.L_x_174:
[----:B------:R-:W-:Y:S01]  /*4900*/  ISETP.LT.OR P5, PT, R3, 0x9, !P0 ;  /* 0x000000090300780c */ /* 0x000fe200047a1670 */
[----:B------:R-:W-:Y:S01]  /*4910*/  @!P3 IMAD R29, R29, R155, R22 ;  /* 0x0000009b1d1db224 */ /* 0x000fe200078e0216 */
[----:B------:R-:W-:Y:S01]  /*4920*/  BSSY B1, `(.L_x_176) ;  /* 0x0000009000017945 */ /* 0x000fe20003800000 */
[C---:B------:R-:W-:Y:S02]  /*4930*/  ISETP.LT.OR P4, PT, R3.reuse, 0xa, !P0 ;  /* 0x0000000a0300780c */ /* 0x040fe40004781670 */
[C---:B------:R-:W-:Y:S01]  /*4940*/  ISETP.LT.OR P1, PT, R3.reuse, 0x12, !P2 ;  /* 0x000000120300780c */ /* 0x040fe20005721670 */
[----:B------:R0:W-:Y:S01]  /*4950*/  @!P3 STG.E.U8 desc[UR36][R6.64+0x9], R29 ;  /* 0x0000091d0600b986 */ /* 0x0001e2000c101124 */
[----:B------:R-:W-:-:S06]  /*4960*/  ISETP.LT.OR P3, PT, R3, 0x11, !P2 ;  /* 0x000000110300780c */ /* 0x000fcc0005761670 */
[----:B------:R-:W-:Y:S07]  /*4970*/  @P5 BRA `(.L_x_177) ;  /* 0x00000000000c5947 */ /* 0x000fee0003800000 */
[----:B--2---:R-:W0:Y:S02]  /*4980*/  LDG.E.U8 R157, desc[UR36][R12.64+0x8] ;  /* 0x000008240c9d7981 */ /* 0x004e24000c1e1100 */
[----:B0-----:R-:W-:-:S05]  /*4990*/  PRMT R9, R157, 0x8880, RZ ;  /* 0x000088809d097816 */ /* 0x001fca00000000ff */
[----:B------:R-:W-:-:S07]  /*49a0*/  IMAD R22, R9, R156, RZ ;  /* 0x0000009c09167224 */ /* 0x000fce00078e02ff */
.L_x_177:
[----:B------:R-:W-:Y:S05]  /*49b0*/  BSYNC B1 ;  /* 0x0000000000017941 */ /* 0x000fea0003800000 */
.L_x_176:
[----:B0-----:R-:W-:Y:S01]  /*49c0*/  @!P5 IMAD R9, R30, R155, R22 ;  /* 0x0000009b1e09d224 */ /* 0x001fe200078e0216 */
[----:B------:R-:W-:Y:S04]  /*49d0*/  BSSY B1, `(.L_x_178) ;  /* 0x0000006000017945 */ /* 0x000fe80003800000 */
[----:B------:R0:W-:Y:S01]  /*49e0*/  @!P5 STG.E.U8 desc[UR36][R10.64+0x8], R9 ;  /* 0x000008090a00d986 */ /* 0x0001e2000c101124 */
[----:B------:R-:W-:Y:S05]  /*49f0*/  @P4 BRA `(.L_x_179) ;  /* 0x00000000000c4947 */ /* 0x000fea0003800000 */
[----:B--2---:R-:W0:Y:S02]  /*4a00*/  LDG.E.U8 R157, desc[UR36][R12.64+0x9] ;  /* 0x000009240c9d7981 */ /* 0x004e24000c1e1100 */
[----:B0-----:R-:W-:-:S05]  /*4a10*/  PRMT R9, R157, 0x8880, RZ ;  /* 0x000088809d097816 */ /* 0x001fca00000000ff */
[----:B------:R-:W-:-:S07]  /*4a20*/  IMAD R22, R9, R156, RZ ;  /* 0x0000009c09167224 */ /* 0x000fce00078e02ff */
.L_x_179:
[----:B------:R-:W-:Y:S05]  /*4a30*/  BSYNC B1 ;  /* 0x0000000000017941 */ /* 0x000fea0003800000 */
.L_x_178:
[----:B------:R-:W-:Y:S01]  /*4a40*/  @!P4 IMAD R31, R31, R155, R22 ;  /* 0x0000009b1f1fc224 */ /* 0x000fe200078e0216 */
[----:B------:R-:W-:Y:S04]  /*4a50*/  BSSY B1, `(.L_x_180) ;  /* 0x0000006000017945 */ /* 0x000fe80003800000 */
[----:B------:R0:W-:Y:S01]  /*4a60*/  @!P4 STG.E.U8 desc[UR36][R10.64+0x9], R31 ;  /* 0x0000091f0a00c986 */ /* 0x0001e2000c101124 */
[----:B------:R-:W-:Y:S05]  /*4a70*/  @P3 BRA `(.L_x_181) ;  /* 0x00000000000c3947 */ /* 0x000fea0003800000 */
[----:B--2---:R-:W0:Y:S02]  /*4a80*/  LDG.E.U8 R157, desc[UR36][R4.64+0x10] ;  /* 0x00001024049d7981 */ /* 0x004e24000c1e1100 */
[----:B0-----:R-:W-:-:S05]  /*4a90*/  PRMT R9, R157, 0x8880, RZ ;  /* 0x000088809d097816 */ /* 0x001fca00000000ff */
[----:B------:R-:W-:-:S07]  /*4aa0*/  IMAD R22, R9, R156, RZ ;  /* 0x0000009c09167224 */ /* 0x000fce00078e02ff */
.L_x_181:
[----:B------:R-:W-:Y:S05]  /*4ab0*/  BSYNC B1 ;  /* 0x0000000000017941 */ /* 0x000fea0003800000 */
.L_x_180:
[----:B0-----:R-:W-:Y:S01]  /*4ac0*/  @!P3 IMAD R9, R32, R155, R22 ;  /* 0x0000009b2009b224 */ /* 0x001fe200078e0216 */
[----:B------:R-:W-:Y:S04]  /*4ad0*/  BSSY B1, `(.L_x_182) ;  /* 0x0000006000017945 */ /* 0x000fe80003800000 */
[----:B------:R0:W-:Y:S01]  /*4ae0*/  @!P3 STG.E.U8 desc[UR36][R6.64+0x10], R9 ;  /* 0x000010090600b986 */ /* 0x0001e2000c101124 */
[----:B------:R-:W-:Y:S05]  /*4af0*/  @P1 BRA `(.L_x_183) ;  /* 0x00000000000c1947 */ /* 0x000fea0003800000 */
[----:B--2---:R-:W0:Y:S02]  /*4b00*/  LDG.E.U8 R157, desc[UR36][R4.64+0x11] ;  /* 0x00001124049d7981 */ /* 0x004e24000c1e1100 */
[----:B0-----:R-:W-:-:S05]  /*4b10*/  PRMT R9, R157, 0x8880, RZ ;  /* 0x000088809d097816 */ /* 0x001fca00000000ff */
[----:B------:R-:W-:-:S07]  /*4b20*/  IMAD R22, R9, R156, RZ ;  /* 0x0000009c09167224 */ /* 0x000fce00078e02ff */
.L_x_183:
[----:B------:R-:W-:Y:S05]  /*4b30*/  BSYNC B1 ;  /* 0x0000000000017941 */ /* 0x000fea0003800000 */
.L_x_182:
        /* <DEDUP_REMOVED lines=11> */
.L_x_185:
[----:B------:R-:W-:Y:S05]  /*4bf0*/  BSYNC B1 ;  /* 0x0000000000017941 */ /* 0x000fea0003800000 */
.L_x_184:
[----:B0-----:R-:W-:Y:S01]  /*4c00*/  @!P4 IMAD R9, R34, R155, R22 ;  /* 0x0000009b2209c224 */ /* 0x001fe200078e0216 */
[----:B------:R-:W-:Y:S04]  /*4c10*/  BSSY B1, `(.L_x_186) ;  /* 0x0000006000017945 */ /* 0x000fe80003800000 */
[----:B------:R0:W-:Y:S01]  /*4c20*/  @!P4 STG.E.U8 desc[UR36][R10.64+0x10], R9 ;  /* 0x000010090a00c986 */ /* 0x0001e2000c101124 */
[----:B------:R-:W-:Y:S05]  /*4c30*/  @P3 BRA `(.L_x_187) ;  /* 0x00000000000c3947 */ /* 0x000fea0003800000 */
[----:B--2---:R-:W0:Y:S02]  /*4c40*/  LDG.E.U8 R157, desc[UR36][R12.64+0x11] ;  /* 0x000011240c9d7981 */ /* 0x004e24000c1e1100 */
[----:B0-----:R-:W-:-:S05]  /*4c50*/  PRMT R9, R157, 0x8880, RZ ;  /* 0x000088809d097816 */ /* 0x001fca00000000ff */
[----:B------:R-:W-:-:S07]  /*4c60*/  IMAD R22, R9, R156, RZ ;  /* 0x0000009c09167224 */ /* 0x000fce00078e02ff */
.L_x_187:
[----:B------:R-:W-:Y:S05]  /*4c70*/  BSYNC B1 ;  /* 0x0000000000017941 */ /* 0x000fea0003800000 */
.L_x_186:
[----:B------:R-:W-:Y:S01]  /*4c80*/  @!P3 IMAD R35, R35, R155, R22 ;  /* 0x0000009b2323b224 */ /* 0x000fe200078e0216 */
[----:B------:R-:W-:Y:S04]  /*4c90*/  BSSY B1, `(.L_x_188) ;  /* 0x0000006000017945 */ /* 0x000fe80003800000 */
[----:B------:R0:W-:Y:S01]  /*4ca0*/  @!P3 STG.E.U8 desc[UR36][R10.64+0x11], R35 ;  /* 0x000011230a00b986 */ /* 0x0001e2000c101124 */
[----:B------:R-:W-:Y:S05]  /*4cb0*/  @P5 BRA `(.L_x_189) ;  /* 0x00000000000c5947 */ /* 0x000fea0003800000 */
[----:B--2---:R-:W0:Y:S02]  /*4cc0*/  LDG.E.U8 R157, desc[UR36][R4.64+0x18] ;  /* 0x00001824049d7981 */ /* 0x004e24000c1e1100 */
[----:B0-----:R-:W-:-:S05]  /*4cd0*/  PRMT R9, R157, 0x8880, RZ ;  /* 0x000088809d097816 */ /* 0x001fca00000000ff */
[----:B------:R-:W-:-:S07]  /*4ce0*/  IMAD R22, R9, R156, RZ ;  /* 0x0000009c09167224 */ /* 0x000fce00078e02ff */
.L_x_189:
[----:B------:R-:W-:Y:S05]  /*4cf0*/  BSYNC B1 ;  /* 0x0000000000017941 */ /* 0x000fea0003800000 */
.L_x_188:
[----:B0-----:R-:W-:Y:S01]  /*4d00*/  @!P5 IMAD R9, R36, R155, R22 ;  /* 0x0000009b2409d224 */ /* 0x001fe200078e0216 */
[----:B------:R-:W-:Y:S04]  /*4d10*/  BSSY B1, `(.L_x_190) ;  /* 0x0000006000017945 */ /* 0x000fe80003800000 */
[----:B------:R0:W-:Y:S01]  /*4d20*/  @!P5 STG.E.U8 desc[UR36][R6.64+0x18], R9 ;  /* 0x000018090600d986 */ /* 0x0001e2000c101124 */
[----:B------:R-:W-:Y:S05]  /*4d30*/  @P1 BRA `(.L_x_191) ;  /* 0x00000000000c1947 */ /* 0x000fea0003800000 */
[----:B--2---:R-:W0:Y:S02]  /*4d40*/  LDG.E.U8 R157, desc[UR36][R4.64+0x19] ;  /* 0x00001924049d7981 */ /* 0x004e24000c1e1100 */
[----:B0-----:R-:W-:-:S05]  /*4d50*/  PRMT R9, R157, 0x8880, RZ ;  /* 0x000088809d097816 */ /* 0x001fca00000000ff */
[----:B------:R-:W-:-:S07]  /*4d60*/  IMAD R22, R9, R156, RZ ;  /* 0x0000009c09167224 */ /* 0x000fce00078e02ff */
.L_x_191:
[----:B------:R-:W-:Y:S05]  /*4d70*/  BSYNC B1 ;  /* 0x0000000000017941 */ /* 0x000fea0003800000 */
.L_x_190:
        /* <DEDUP_REMOVED lines=11> */
.L_x_193:
[----:B------:R-:W-:Y:S05]  /*4e30*/  BSYNC B1 ;  /* 0x0000000000017941 */ /* 0x000fea0003800000 */
.L_x_192:
[----:B0-----:R-:W-:Y:S01]  /*4e40*/  @!P4 IMAD R9, R38, R155, R22 ;  /* 0x0000009b2609c224 */ /* 0x001fe200078e0216 */
[----:B------:R-:W-:Y:S04]  /*4e50*/  BSSY B1, `(.L_x_194) ;  /* 0x0000006000017945 */ /* 0x000fe80003800000 */
[----:B------:R0:W-:Y:S01]  /*4e60*/  @!P4 STG.E.U8 desc[UR36][R10.64+0x18], R9 ;  /* 0x000018090a00c986 */ /* 0x0001e2000c101124 */
[----:B------:R-:W-:Y:S05]  /*4e70*/  @P3 BRA `(.L_x_195) ;  /* 0x00000000000c3947 */ /* 0x000fea0003800000 */
[----:B--2---:R-:W0:Y:S02]  /*4e80*/  LDG.E.U8 R157, desc[UR36][R12.64+0x19] ;  /* 0x000019240c9d7981 */ /* 0x004e24000c1e1100 */
[----:B0-----:R-:W-:-:S05]  /*4e90*/  PRMT R9, R157, 0x8880, RZ ;  /* 0x000088809d097816 */ /* 0x001fca00000000ff */
[----:B------:R-:W-:-:S07]  /*4ea0*/  IMAD R22, R9, R156, RZ ;  /* 0x0000009c09167224 */ /* 0x000fce00078e02ff */
.L_x_195:
[----:B------:R-:W-:Y:S05]  /*4eb0*/  BSYNC B1 ;  /* 0x0000000000017941 */ /* 0x000fea0003800000 */
.L_x_194:
[----:B------:R-:W-:Y:S01]  /*4ec0*/  @!P3 IMAD R39, R39, R155, R22 ;  /* 0x0000009b2727b224 */ /* 0x000fe200078e0216 */
[----:B------:R-:W-:Y:S04]  /*4ed0*/  BSSY B1, `(.L_x_196) ;  /* 0x0000006000017945 */ /* 0x000fe80003800000 */
[----:B------:R0:W-:Y:S01]  /*4ee0*/  @!P3 STG.E.U8 desc[UR36][R10.64+0x19], R39 ;  /* 0x000019270a00b986 */ /* 0x0001e2000c101124 */
[----:B------:R-:W-:Y:S05]  /*4ef0*/  @P5 BRA `(.L_x_197) ;  /* 0x00000000000c5947 */ /* 0x000fea0003800000 */
[----:B--2---:R-:W0:Y:S02]  /*4f00*/  LDG.E.U8 R157, desc[UR36][R4.64+0x20] ;  /* 0x00002024049d7981 */ /* 0x004e24000c1e1100 */
[----:B0-----:R-:W-:-:S05]  /*4f10*/  PRMT R9, R157, 0x8880, RZ ;  /* 0x000088809d097816 */ /* 0x001fca00000000ff */
[----:B------:R-:W-:-:S07]  /*4f20*/  IMAD R22, R9, R156, RZ ;  /* 0x0000009c09167224 */ /* 0x000fce00078e02ff */
.L_x_197:
[----:B------:R-:W-:Y:S05]  /*4f30*/  BSYNC B1 ;  /* 0x0000000000017941 */ /* 0x000fea0003800000 */
.L_x_196:
[----:B0-----:R-:W-:Y:S01]  /*4f40*/  @!P5 IMAD R9, R40, R155, R22 ;  /* 0x0000009b2809d224 */ /* 0x001fe200078e0216 */
[----:B------:R-:W-:Y:S04]  /*4f50*/  BSSY B1, `(.L_x_198) ;  /* 0x0000006000017945 */ /* 0x000fe80003800000 */
[----:B------:R0:W-:Y:S01]  /*4f60*/  @!P5 STG.E.U8 desc[UR36][R6.64+0x20], R9 ;  /* 0x000020090600d986 */ /* 0x0001e2000c101124 */
[----:B------:R-:W-:Y:S05]  /*4f70*/  @P1 BRA `(.L_x_199) ;  /* 0x00000000000c1947 */ /* 0x000fea0003800000 */
[----:B--2---:R-:W0:Y:S02]  /*4f80*/  LDG.E.U8 R157, desc[UR36][R4.64+0x21] ;  /* 0x00002124049d7981 */ /* 0x004e24000c1e1100 */
[----:B0-----:R-:W-:-:S05]  /*4f90*/  PRMT R9, R157, 0x8880, RZ ;  /* 0x000088809d097816 */ /* 0x001fca00000000ff */
[----:B------:R-:W-:-:S07]  /*4fa0*/  IMAD R22, R9, R156, RZ ;  /* 0x0000009c09167224 */ /* 0x000fce00078e02ff */
.L_x_199:
[----:B------:R-:W-:Y:S05]  /*4fb0*/  BSYNC B1 ;  /* 0x0000000000017941 */ /* 0x000fea0003800000 */
.L_x_198:
        /* <DEDUP_REMOVED lines=11> */
.L_x_201:
[----:B------:R-:W-:Y:S05]  /*5070*/  BSYNC B1 ;  /* 0x0000000000017941 */ /* 0x000fea0003800000 */
.L_x_200:
[----:B0-----:R-:W-:Y:S01]  /*5080*/  @!P4 IMAD R9, R42, R155, R22 ;  /* 0x0000009b2a09c224 */ /* 0x001fe200078e0216 */
[----:B------:R-:W-:Y:S04]  /*5090*/  BSSY B1, `(.L_x_202) ;  /* 0x0000006000017945 */ /* 0x000fe80003800000 */
[----:B------:R0:W-:Y:S01]  /*50a0*/  @!P4 STG.E.U8 desc[UR36][R10.64+0x20], R9 ;  /* 0x000020090a00c986 */ /* 0x0001e2000c101124 */
[----:B------:R-:W-:Y:S05]  /*50b0*/  @P3 BRA `(.L_x_203) ;  /* 0x00000000000c3947 */ /* 0x000fea0003800000 */
[----:B--2---:R-:W0:Y:S02]  /*50c0*/  LDG.E.U8 R157, desc[UR36][R12.64+0x21] ;  /* 0x000021240c9d7981 */ /* 0x004e24000c1e1100 */
[----:B0-----:R-:W-:-:S05]  /*50d0*/  PRMT R9, R157, 0x8880, RZ ;  /* 0x000088809d097816 */ /* 0x001fca00000000ff */
[----:B------:R-:W-:-:S07]  /*50e0*/  IMAD R22, R9, R156, RZ ;  /* 0x0000009c09167224 */ /* 0x000fce00078e02ff */
.L_x_203:
[----:B------:R-:W-:Y:S05]  /*50f0*/  BSYNC B1 ;  /* 0x0000000000017941 */ /* 0x000fea0003800000 */
.L_x_202:
[----:B------:R-:W-:Y:S01]  /*5100*/  @!P3 IMAD R43, R43, R155, R22 ;  /* 0x0000009b2b2bb224 */ /* 0x000fe200078e0216 */
[----:B------:R-:W-:Y:S04]  /*5110*/  BSSY B1, `(.L_x_204) ;  /* 0x0000006000017945 */ /* 0x000fe80003800000 */
[----:B------:R0:W-:Y:S01]  /*5120*/  @!P3 STG.E.U8 desc[UR36][R10.64+0x21], R43 ;  /* 0x0000212b0a00b986 */ /* 0x0001e2000c101124 */
[----:B------:R-:W-:Y:S05]  /*5130*/  @P5 BRA `(.L_x_205) ;  /* 0x00000000000c5947 */ /* 0x000fea0003800000 */
[----:B--2---:R-:W0:Y:S02]  /*5140*/  LDG.E.U8 R157, desc[UR36][R4.64+0x28] ;  /* 0x00002824049d7981 */ /* 0x004e24000c1e1100 */
[----:B0-----:R-:W-:-:S05]  /*5150*/  PRMT R9, R157, 0x8880, RZ ;  /* 0x000088809d097816 */ /* 0x001fca00000000ff */
[----:B------:R-:W-:-:S07]  /*5160*/  IMAD R22, R9, R156, RZ ;  /* 0x0000009c09167224 */ /* 0x000fce00078e02ff */
.L_x_205:
[----:B------:R-:W-:Y:S05]  /*5170*/  BSYNC B1 ;  /* 0x0000000000017941 */ /* 0x000fea0003800000 */
.L_x_204:
[----:B0-----:R-:W-:Y:S01]  /*5180*/  @!P5 IMAD R9, R44, R155, R22 ;  /* 0x0000009b2c09d224 */ /* 0x001fe200078e0216 */
[----:B------:R-:W-:Y:S04]  /*5190*/  BSSY B1, `(.L_x_206) ;  /* 0x0000006000017945 */ /* 0x000fe80003800000 */
[----:B------:R0:W-:Y:S01]  /*51a0*/  @!P5 STG.E.U8 desc[UR36][R6.64+0x28], R9 ;  /* 0x000028090600d986 */ /* 0x0001e2000c101124 */
[----:B------:R-:W-:Y:S05]  /*51b0*/  @P1 BRA `(.L_x_207) ;  /* 0x00000000000c1947 */ /* 0x000fea0003800000 */
[----:B--2---:R-:W0:Y:S02]  /*51c0*/  LDG.E.U8 R157, desc[UR36][R4.64+0x29] ;  /* 0x00002924049d7981 */ /* 0x004e24000c1e1100 */
[----:B0-----:R-:W-:-:S05]  /*51d0*/  PRMT R9, R157, 0x8880, RZ ;  /* 0x000088809d097816 */ /* 0x001fca00000000ff */
[----:B------:R-:W-:-:S07]  /*51e0*/  IMAD R22, R9, R156, RZ ;  /* 0x0000009c09167224 */ /* 0x000fce00078e02ff */
.L_x_207:
[----:B------:R-:W-:Y:S05]  /*51f0*/  BSYNC B1 ;  /* 0x0000000000017941 */ /* 0x000fea0003800000 */
.L_x_206:
        /* <DEDUP_REMOVED lines=11> */
.L_x_209:
[----:B------:R-:W-:Y:S05]  /*52b0*/  BSYNC B1 ;  /* 0x0000000000017941 */ /* 0x000fea0003800000 */
.L_x_208:
[----:B0-----:R-:W-:Y:S01]  /*52c0*/  @!P4 IMAD R9, R46, R155, R22 ;  /* 0x0000009b2e09c224 */ /* 0x001fe200078e0216 */
[----:B------:R-:W-:Y:S04]  /*52d0*/  BSSY B1, `(.L_x_210) ;  /* 0x0000006000017945 */ /* 0x000fe80003800000 */
[----:B------:R0:W-:Y:S01]  /*52e0*/  @!P4 STG.E.U8 desc[UR36][R10.64+0x28], R9 ;  /* 0x000028090a00c986 */ /* 0x0001e2000c101124 */
[----:B------:R-:W-:Y:S05]  /*52f0*/  @P3 BRA `(.L_x_211) ;  /* 0x00000000000c3947 */ /* 0x000fea0003800000 */
[----:B--2---:R-:W0:Y:S02]  /*5300*/  LDG.E.U8 R157, desc[UR36][R12.64+0x29] ;  /* 0x000029240c9d7981 */ /* 0x004e24000c1e1100 */
[----:B0-----:R-:W-:-:S05]  /*5310*/  PRMT R9, R157, 0x8880, RZ ;  /* 0x000088809d097816 */ /* 0x001fca00000000ff */
[----:B------:R-:W-:-:S07]  /*5320*/  IMAD R22, R9, R156, RZ ;  /* 0x0000009c09167224 */ /* 0x000fce00078e02ff */
.L_x_211:
[----:B------:R-:W-:Y:S05]  /*5330*/  BSYNC B1 ;  /* 0x0000000000017941 */ /* 0x000fea0003800000 */
.L_x_210:
[----:B------:R-:W-:Y:S01]  /*5340*/  @!P3 IMAD R47, R47, R155, R22 ;  /* 0x0000009b2f2fb224 */ /* 0x000fe200078e0216 */
[----:B------:R-:W-:Y:S04]  /*5350*/  BSSY B1, `(.L_x_212) ;  /* 0x0000006000017945 */ /* 0x000fe80003800000 */
[----:B------:R0:W-:Y:S01]  /*5360*/  @!P3 STG.E.U8 desc[UR36][R10.64+0x29], R47 ;  /* 0x0000292f0a00b986 */ /* 0x0001e2000c101124 */
[----:B------:R-:W-:Y:S05]  /*5370*/  @P5 BRA `(.L_x_213) ;  /* 0x00000000000c5947 */ /* 0x000fea0003800000 */
[----:B--2---:R-:W0:Y:S02]  /*5380*/  LDG.E.U8 R157, desc[UR36][R4.64+0x30] ;  /* 0x00003024049d7981 */ /* 0x004e24000c1e1100 */
[----:B0-----:R-:W-:-:S05]  /*5390*/  PRMT R9, R157, 0x8880, RZ ;  /* 0x000088809d097816 */ /* 0x001fca00000000ff */
[----:B------:R-:W-:-:S07]  /*53a0*/  IMAD R22, R9, R156, RZ ;  /* 0x0000009c09167224 */ /* 0x000fce00078e02ff */
.L_x_213:
[----:B------:R-:W-:Y:S05]  /*53b0*/  BSYNC B1 ;  /* 0x0000000000017941 */ /* 0x000fea0003800000 */
.L_x_212:
[----:B0-----:R-:W-:Y:S01]  /*53c0*/  @!P5 IMAD R9, R48, R155, R22 ;  /* 0x0000009b3009d224 */ /* 0x001fe200078e0216 */
[----:B------:R-:W-:Y:S04]  /*53d0*/  BSSY B1, `(.L_x_214) ;  /* 0x0000006000017945 */ /* 0x000fe80003800000 */
[----:B------:R0:W-:Y:S01]  /*53e0*/  @!P5 STG.E.U8 desc[UR36][R6.64+0x30], R9 ;  /* 0x000030090600d986 */ /* 0x0001e2000c101124 */
[----:B------:R-:W-:Y:S05]  /*53f0*/  @P1 BRA `(.L_x_215) ;  /* 0x00000000000c1947 */ /* 0x000fea0003800000 */
[----:B--2---:R-:W0:Y:S02]  /*5400*/  LDG.E.U8 R157, desc[UR36][R4.64+0x31] ;  /* 0x00003124049d7981 */ /* 0x004e24000c1e1100 */
[----:B0-----:R-:W-:-:S05]  /*5410*/  PRMT R9, R157, 0x8880, RZ ;  /* 0x000088809d097816 */ /* 0x001fca00000000ff */
[----:B------:R-:W-:-:S07]  /*5420*/  IMAD R22, R9, R156, RZ ;  /* 0x0000009c09167224 */ /* 0x000fce00078e02ff */
.L_x_215:
[----:B------:R-:W-:Y:S05]  /*5430*/  BSYNC B1 ;  /* 0x0000000000017941 */ /* 0x000fea0003800000 */
.L_x_214:
        /* <DEDUP_REMOVED lines=11> */
.L_x_217:
[----:B------:R-:W-:Y:S05]  /*54f0*/  BSYNC B1 ;  /* 0x0000000000017941 */ /* 0x000fea0003800000 */
.L_x_216:
[----:B0-----:R-:W-:Y:S01]  /*5500*/  @!P4 IMAD R9, R50, R155, R22 ;  /* 0x0000009b3209c224 */ /* 0x001fe200078e0216 */
[----:B------:R-:W-:Y:S04]  /*5510*/  BSSY B1, `(.L_x_218) ;  /* 0x0000006000017945 */ /* 0x000fe80003800000 */
[----:B------:R0:W-:Y:S01]  /*5520*/  @!P4 STG.E.U8 desc[UR36][R10.64+0x30], R9 ;  /* 0x000030090a00c986 */ /* 0x0001e2000c101124 */
[----:B------:R-:W-:Y:S05]  /*5530*/  @P3 BRA `(.L_x_219) ;  /* 0x00000000000c3947 */ /* 0x000fea0003800000 */
[----:B--2---:R-:W0:Y:S02]  /*5540*/  LDG.E.U8 R157, desc[UR36][R12.64+0x31] ;  /* 0x000031240c9d7981 */ /* 0x004e24000c1e1100 */
[----:B0-----:R-:W-:-:S05]  /*5550*/  PRMT R9, R157, 0x8880, RZ ;  /* 0x000088809d097816 */ /* 0x001fca00000000ff */
[----:B------:R-:W-:-:S07]  /*5560*/  IMAD R22, R9, R156, RZ ;  /* 0x0000009c09167224 */ /* 0x000fce00078e02ff */
.L_x_219:
[----:B------:R-:W-:Y:S05]  /*5570*/  BSYNC B1 ;  /* 0x0000000000017941 */ /* 0x000fea0003800000 */
.L_x_218:
[----:B------:R-:W-:Y:S01]  /*5580*/  @!P3 IMAD R51, R51, R155, R22 ;  /* 0x0000009b3333b224 */ /* 0x000fe200078e0216 */
[----:B------:R-:W-:Y:S04]  /*5590*/  BSSY B1, `(.L_x_220) ;  /* 0x0000006000017945 */ /* 0x000fe80003800000 */
[----:B------:R0:W-:Y:S01]  /*55a0*/  @!P3 STG.E.U8 desc[UR36][R10.64+0x31], R51 ;  /* 0x000031330a00b986 */ /* 0x0001e2000c101124 */
[----:B------:R-:W-:Y:S05]  /*55b0*/  @P5 BRA `(.L_x_221) ;  /* 0x00000000000c5947 */ /* 0x000fea0003800000 */
[----:B--2---:R-:W0:Y:S02]  /*55c0*/  LDG.E.U8 R157, desc[UR36][R4.64+0x38] ;  /* 0x00003824049d7981 */ /* 0x004e24000c1e1100 */
[----:B0-----:R-:W-:-:S05]  /*55d0*/  PRMT R9, R157, 0x8880, RZ ;  /* 0x000088809d097816 */ /* 0x001fca00000000ff */
[----:B------:R-:W-:-:S07]  /*55e0*/  IMAD R22, R9, R156, RZ ;  /* 0x0000009c09167224 */ /* 0x000fce00078e02ff */
.L_x_221:
[----:B------:R-:W-:Y:S05]  /*55f0*/  BSYNC B1 ;  /* 0x0000000000017941 */ /* 0x000fea0003800000 */
.L_x_220:
[----:B0-----:R-:W-:Y:S01]  /*5600*/  @!P5 IMAD R9, R52, R155, R22 ;  /* 0x0000009b3409d224 */ /* 0x001fe200078e0216 */
[----:B------:R-:W-:Y:S04]  /*5610*/  BSSY B1, `(.L_x_222) ;  /* 0x0000006000017945 */ /* 0x000fe80003800000 */
[----:B------:R0:W-:Y:S01]  /*5620*/  @!P5 STG.E.U8 desc[UR36][R6.64+0x38], R9 ;  /* 0x000038090600d986 */ /* 0x0001e2000c101124 */
[----:B------:R-:W-:Y:S05]  /*5630*/  @P1 BRA `(.L_x_223) ;  /* 0x00000000000c1947 */ /* 0x000fea0003800000 */
[----:B--2---:R-:W0:Y:S02]  /*5640*/  LDG.E.U8 R157, desc[UR36][R4.64+0x39] ;  /* 0x00003924049d7981 */ /* 0x004e24000c1e1100 */
[----:B0-----:R-:W-:-:S05]  /*5650*/  PRMT R9, R157, 0x8880, RZ ;  /* 0x000088809d097816 */ /* 0x001fca00000000ff */
[----:B------:R-:W-:-:S07]  /*5660*/  IMAD R22, R9, R156, RZ ;  /* 0x0000009c09167224 */ /* 0x000fce00078e02ff */
.L_x_223:
[----:B------:R-:W-:Y:S05]  /*5670*/  BSYNC B1 ;  /* 0x0000000000017941 */ /* 0x000fea0003800000 */
.L_x_222:
        /* <DEDUP_REMOVED lines=11> */
.L_x_225:
[----:B------:R-:W-:Y:S05]  /*5730*/  BSYNC B1 ;  /* 0x0000000000017941 */ /* 0x000fea0003800000 */
.L_x_224:
[----:B0-----:R-:W-:Y:S01]  /*5740*/  @!P4 IMAD R9, R54, R155, R22 ;  /* 0x0000009b3609c224 */ /* 0x001fe200078e0216 */
[----:B------:R-:W-:Y:S04]  /*5750*/  BSSY B1, `(.L_x_226) ;  /* 0x0000006000017945 */ /* 0x000fe80003800000 */
[----:B------:R0:W-:Y:S01]  /*5760*/  @!P4 STG.E.U8 desc[UR36][R10.64+0x38], R9 ;  /* 0x000038090a00c986 */ /* 0x0001e2000c101124 */
[----:B------:R-:W-:Y:S05]  /*5770*/  @P3 BRA `(.L_x_227) ;  /* 0x00000000000c3947 */ /* 0x000fea0003800000 */
[----:B--2---:R-:W0:Y:S02]  /*5780*/  LDG.E.U8 R157, desc[UR36][R12.64+0x39] ;  /* 0x000039240c9d7981 */ /* 0x004e24000c1e1100 */
[----:B0-----:R-:W-:-:S05]  /*5790*/  PRMT R9, R157, 0x8880, RZ ;  /* 0x000088809d097816 */ /* 0x001fca00000000ff */
[----:B------:R-:W-:-:S07]  /*57a0*/  IMAD R22, R9, R156, RZ ;  /* 0x0000009c09167224 */ /* 0x000fce00078e02ff */
.L_x_227:
[----:B------:R-:W-:Y:S05]  /*57b0*/  BSYNC B1 ;  /* 0x0000000000017941 */ /* 0x000fea0003800000 */
.L_x_226:
[----:B------:R-:W-:Y:S01]  /*57c0*/  @!P3 IMAD R55, R55, R155, R22 ;  /* 0x0000009b3737b224 */ /* 0x000fe200078e0216 */
[----:B------:R-:W-:Y:S04]  /*57d0*/  BSSY B1, `(.L_x_228) ;  /* 0x0000006000017945 */ /* 0x000fe80003800000 */
[----:B------:R0:W-:Y:S01]  /*57e0*/  @!P3 STG.E.U8 desc[UR36][R10.64+0x39], R55 ;  /* 0x000039370a00b986 */ /* 0x0001e2000c101124 */
[----:B------:R-:W-:Y:S05]  /*57f0*/  @P5 BRA `(.L_x_229) ;  /* 0x00000000000c5947 */ /* 0x000fea0003800000 */
[----:B--2---:R-:W0:Y:S02]  /*5800*/  LDG.E.U8 R157, desc[UR36][R4.64+0x40] ;  /* 0x00004024049d7981 */ /* 0x004e24000c1e1100 */
[----:B0-----:R-:W-:-:S05]  /*5810*/  PRMT R9, R157, 0x8880, RZ ;  /* 0x000088809d097816 */ /* 0x001fca00000000ff */
[----:B------:R-:W-:-:S07]  /*5820*/  IMAD R22, R9, R156, RZ ;  /* 0x0000009c09167224 */ /* 0x000fce00078e02ff */
.L_x_229:
[----:B------:R-:W-:Y:S05]  /*5830*/  BSYNC B1 ;  /* 0x0000000000017941 */ /* 0x000fea0003800000 */
.L_x_228:
[----:B0-----:R-:W-:Y:S01]  /*5840*/  @!P5 IMAD R9, R56, R155, R22 ;  /* 0x0000009b3809d224 */ /* 0x001fe200078e0216 */
[----:B------:R-:W-:Y:S04]  /*5850*/  BSSY B1, `(.L_x_230) ;  /* 0x0000006000017945 */ /* 0x000fe80003800000 */
[----:B------:R0:W-:Y:S01]  /*5860*/  @!P5 STG.E.U8 desc[UR36][R6.64+0x40], R9 ;  /* 0x000040090600d986 */ /* 0x0001e2000c101124 */
[----:B------:R-:W-:Y:S05]  /*5870*/  @P1 BRA `(.L_x_231) ;  /* 0x00000000000c1947 */ /* 0x000fea0003800000 */
[----:B--2---:R-:W0:Y:S02]  /*5880*/  LDG.E.U8 R157, desc[UR36][R4.64+0x41] ;  /* 0x00004124049d7981 */ /* 0x004e24000c1e1100 */
[----:B0-----:R-:W-:-:S05]  /*5890*/  PRMT R9, R157, 0x8880, RZ ;  /* 0x000088809d097816 */ /* 0x001fca00000000ff */
[----:B------:R-:W-:-:S07]  /*58a0*/  IMAD R22, R9, R156, RZ ;  /* 0x0000009c09167224 */ /* 0x000fce00078e02ff */
.L_x_231:
[----:B------:R-:W-:Y:S05]  /*58b0*/  BSYNC B1 ;  /* 0x0000000000017941 */ /* 0x000fea0003800000 */
.L_x_230:
        /* <DEDUP_REMOVED lines=11> */
.L_x_233:
[----:B------:R-:W-:Y:S05]  /*5970*/  BSYNC B1 ;  /* 0x0000000000017941 */ /* 0x000fea0003800000 */
.L_x_232:
[----:B0-----:R-:W-:Y:S01]  /*5980*/  @!P4 IMAD R9, R58, R155, R22 ;  /* 0x0000009b3a09c224 */ /* 0x001fe200078e0216 */
[----:B------:R-:W-:Y:S04]  /*5990*/  BSSY B1, `(.L_x_234) ;  /* 0x0000006000017945 */ /* 0x000fe80003800000 */
[----:B------:R0:W-:Y:S01]  /*59a0*/  @!P4 STG.E.U8 desc[UR36][R10.64+0x40], R9 ;  /* 0x000040090a00c986 */ /* 0x0001e2000c101124 */
[----:B------:R-:W-:Y:S05]  /*59b0*/  @P3 BRA `(.L_x_235) ;  /* 0x00000000000c3947 */ /* 0x000fea0003800000 */
[----:B--2---:R-:W0:Y:S02]  /*59c0*/  LDG.E.U8 R157, desc[UR36][R12.64+0x41] ;  /* 0x000041240c9d7981 */ /* 0x004e24000c1e1100 */
[----:B0-----:R-:W-:-:S05]  /*59d0*/  PRMT R9, R157, 0x8880, RZ ;  /* 0x000088809d097816 */ /* 0x001fca00000000ff */
[----:B------:R-:W-:-:S07]  /*59e0*/  IMAD R22, R9, R156, RZ ;  /* 0x0000009c09167224 */ /* 0x000fce00078e02ff */
.L_x_235:
[----:B------:R-:W-:Y:S05]  /*59f0*/  BSYNC B1 ;  /* 0x0000000000017941 */ /* 0x000fea0003800000 */
.L_x_234:
[----:B------:R-:W-:Y:S01]  /*5a00*/  @!P3 IMAD R59, R59, R155, R22 ;  /* 0x0000009b3b3bb224 */ /* 0x000fe200078e0216 */
[----:B------:R-:W-:Y:S04]  /*5a10*/  BSSY B1, `(.L_x_236) ;  /* 0x0000006000017945 */ /* 0x000fe80003800000 */
[----:B------:R0:W-:Y:S01]  /*5a20*/  @!P3 STG.E.U8 desc[UR36][R10.64+0x41], R59 ;  /* 0x0000413b0a00b986 */ /* 0x0001e2000c101124 */
[----:B------:R-:W-:Y:S05]  /*5a30*/  @P5 BRA `(.L_x_237) ;  /* 0x00000000000c5947 */ /* 0x000fea0003800000 */
[----:B--2---:R-:W0:Y:S02]  /*5a40*/  LDG.E.U8 R157, desc[UR36][R4.64+0x48] ;  /* 0x00004824049d7981 */ /* 0x004e24000c1e1100 */
[----:B0-----:R-:W-:-:S05]  /*5a50*/  PRMT R9, R157, 0x8880, RZ ;  /* 0x000088809d097816 */ /* 0x001fca00000000ff */
[----:B------:R-:W-:-:S07]  /*5a60*/  IMAD R22, R9, R156, RZ ;  /* 0x0000009c09167224 */ /* 0x000fce00078e02ff */
.L_x_237:
[----:B------:R-:W-:Y:S05]  /*5a70*/  BSYNC B1 ;  /* 0x0000000000017941 */ /* 0x000fea0003800000 */
.L_x_236:
[----:B0-----:R-:W-:Y:S01]  /*5a80*/  @!P5 IMAD R9, R60, R155, R22 ;  /* 0x0000009b3c09d224 */ /* 0x001fe200078e0216 */
[----:B------:R-:W-:Y:S04]  /*5a90*/  BSSY B1, `(.L_x_238) ;  /* 0x0000006000017945 */ /* 0x000fe80003800000 */
[----:B------:R0:W-:Y:S01]  /*5aa0*/  @!P5 STG.E.U8 desc[UR36][R6.64+0x48], R9 ;  /* 0x000048090600d986 */ /* 0x0001e2000c101124 */
[----:B------:R-:W-:Y:S05]  /*5ab0*/  @P1 BRA `(.L_x_239) ;  /* 0x00000000000c1947 */ /* 0x000fea0003800000 */
[----:B--2---:R-:W0:Y:S02]  /*5ac0*/  LDG.E.U8 R157, desc[UR36][R4.64+0x49] ;  /* 0x00004924049d7981 */ /* 0x004e24000c1e1100 */
[----:B0-----:R-:W-:-:S05]  /*5ad0*/  PRMT R9, R157, 0x8880, RZ ;  /* 0x000088809d097816 */ /* 0x001fca00000000ff */
[----:B------:R-:W-:-:S07]  /*5ae0*/  IMAD R22, R9, R156, RZ ;  /* 0x0000009c09167224 */ /* 0x000fce00078e02ff */
.L_x_239:
[----:B------:R-:W-:Y:S05]  /*5af0*/  BSYNC B1 ;  /* 0x0000000000017941 */ /* 0x000fea0003800000 */
.L_x_238:
        /* <DEDUP_REMOVED lines=11> */
.L_x_241:
[----:B------:R-:W-:Y:S05]  /*5bb0*/  BSYNC B1 ;  /* 0x0000000000017941 */ /* 0x000fea0003800000 */
.L_x_240:
[----:B0-----:R-:W-:Y:S01]  /*5bc0*/  @!P4 IMAD R9, R62, R155, R22 ;  /* 0x0000009b3e09c224 */ /* 0x001fe200078e0216 */
[----:B------:R-:W-:Y:S04]  /*5bd0*/  BSSY B1, `(.L_x_242) ;  /* 0x0000006000017945 */ /* 0x000fe80003800000 */
[----:B------:R0:W-:Y:S01]  /*5be0*/  @!P4 STG.E.U8 desc[UR36][R10.64+0x48], R9 ;  /* 0x000048090a00c986 */ /* 0x0001e2000c101124 */
[----:B------:R-:W-:Y:S05]  /*5bf0*/  @P3 BRA `(.L_x_243) ;  /* 0x00000000000c3947 */ /* 0x000fea0003800000 */
[----:B--2---:R-:W0:Y:S02]  /*5c00*/  LDG.E.U8 R157, desc[UR36][R12.64+0x49] ;  /* 0x000049240c9d7981 */ /* 0x004e24000c1e1100 */
[----:B0-----:R-:W-:-:S05]  /*5c10*/  PRMT R9, R157, 0x8880, RZ ;  /* 0x000088809d097816 */ /* 0x001fca00000000ff */
[----:B------:R-:W-:-:S07]  /*5c20*/  IMAD R22, R9, R156, RZ ;  /* 0x0000009c09167224 */ /* 0x000fce00078e02ff */
.L_x_243:
[----:B------:R-:W-:Y:S05]  /*5c30*/  BSYNC B1 ;  /* 0x0000000000017941 */ /* 0x000fea0003800000 */
.L_x_242:
[----:B------:R-:W-:Y:S01]  /*5c40*/  @!P3 IMAD R63, R63, R155, R22 ;  /* 0x0000009b3f3fb224 */ /* 0x000fe200078e0216 */
[----:B------:R-:W-:Y:S04]  /*5c50*/  BSSY B1, `(.L_x_244) ;  /* 0x0000006000017945 */ /* 0x000fe80003800000 */
[----:B------:R0:W-:Y:S01]  /*5c60*/  @!P3 STG.E.U8 desc[UR36][R10.64+0x49], R63 ;  /* 0x0000493f0a00b986 */ /* 0x0001e2000c101124 */
[----:B------:R-:W-:Y:S05]  /*5c70*/  @P5 BRA `(.L_x_245) ;  /* 0x00000000000c5947 */ /* 0x000fea0003800000 */
[----:B--2---:R-:W0:Y:S02]  /*5c80*/  LDG.E.U8 R157, desc[UR36][R4.64+0x50] ;  /* 0x00005024049d7981 */ /* 0x004e24000c1e1100 */
[----:B0-----:R-:W-:-:S05]  /*5c90*/  PRMT R9, R157, 0x8880, RZ ;  /* 0x000088809d097816 */ /* 0x001fca00000000ff */
[----:B------:R-:W-:-:S07]  /*5ca0*/  IMAD R22, R9, R156, RZ ;  /* 0x0000009c09167224 */ /* 0x000fce00078e02ff */
.L_x_245:
[----:B------:R-:W-:Y:S05]  /*5cb0*/  BSYNC B1 ;  /* 0x0000000000017941 */ /* 0x000fea0003800000 */
.L_x_244:
[----:B0-----:R-:W-:Y:S01]  /*5cc0*/  @!P5 IMAD R9, R64, R155, R22 ;  /* 0x0000009b4009d224 */ /* 0x001fe200078e0216 */
[----:B------:R-:W-:Y:S04]  /*5cd0*/  BSSY B1, `(.L_x_246) ;  /* 0x0000006000017945 */ /* 0x000fe80003800000 */
[----:B------:R0:W-:Y:S01]  /*5ce0*/  @!P5 STG.E.U8 desc[UR36][R6.64+0x50], R9 ;  /* 0x000050090600d986 */ /* 0x0001e2000c101124 */
[----:B------:R-:W-:Y:S05]  /*5cf0*/  @P1 BRA `(.L_x_247) ;  /* 0x00000000000c1947 */ /* 0x000fea0003800000 */
[----:B--2---:R-:W0:Y:S02]  /*5d00*/  LDG.E.U8 R157, desc[UR36][R4.64+0x51] ;  /* 0x00005124049d7981 */ /* 0x004e24000c1e1100 */
[----:B0-----:R-:W-:-:S05]  /*5d10*/  PRMT R9, R157, 0x8880, RZ ;  /* 0x000088809d097816 */ /* 0x001fca00000000ff */
[----:B------:R-:W-:-:S07]  /*5d20*/  IMAD R22, R9, R156, RZ ;  /* 0x0000009c09167224 */ /* 0x000fce00078e02ff */
.L_x_247:
[----:B------:R-:W-:Y:S05]  /*5d30*/  BSYNC B1 ;  /* 0x0000000000017941 */ /* 0x000fea0003800000 */
.L_x_246:
        /* <DEDUP_REMOVED lines=11> */
.L_x_249:
[----:B------:R-:W-:Y:S05]  /*5df0*/  BSYNC B1 ;  /* 0x0000000000017941 */ /* 0x000fea0003800000 */
.L_x_248:
[----:B0-----:R-:W-:Y:S01]  /*5e00*/  @!P4 IMAD R9, R66, R155, R22 ;  /* 0x0000009b4209c224 */ /* 0x001fe200078e0216 */
[----:B------:R-:W-:Y:S04]  /*5e10*/  BSSY B1, `(.L_x_250) ;  /* 0x0000006000017945 */ /* 0x000fe80003800000 */
[----:B------:R0:W-:Y:S01]  /*5e20*/  @!P4 STG.E.U8 desc[UR36][R10.64+0x50], R9 ;  /* 0x000050090a00c986 */ /* 0x0001e2000c101124 */
[----:B------:R-:W-:Y:S05]  /*5e30*/  @P3 BRA `(.L_x_251) ;  /* 0x00000000000c3947 */ /* 0x000fea0003800000 */
[----:B--2---:R-:W0:Y:S02]  /*5e40*/  LDG.E.U8 R157, desc[UR36][R12.64+0x51] ;  /* 0x000051240c9d7981 */ /* 0x004e24000c1e1100 */
[----:B0-----:R-:W-:-:S05]  /*5e50*/  PRMT R9, R157, 0x8880, RZ ;  /* 0x000088809d097816 */ /* 0x001fca00000000ff */
[----:B------:R-:W-:-:S07]  /*5e60*/  IMAD R22, R9, R156, RZ ;  /* 0x0000009c09167224 */ /* 0x000fce00078e02ff */
.L_x_251:
[----:B------:R-:W-:Y:S05]  /*5e70*/  BSYNC B1 ;  /* 0x0000000000017941 */ /* 0x000fea0003800000 */
.L_x_250:
[----:B------:R-:W-:Y:S01]  /*5e80*/  @!P3 IMAD R67, R67, R155, R22 ;  /* 0x0000009b4343b224 */ /* 0x000fe200078e0216 */
[----:B------:R-:W-:Y:S04]  /*5e90*/  BSSY B1, `(.L_x_252) ;  /* 0x0000006000017945 */ /* 0x000fe80003800000 */
[----:B------:R0:W-:Y:S01]  /*5ea0*/  @!P3 STG.E.U8 desc[UR36][R10.64+0x51], R67 ;  /* 0x000051430a00b986 */ /* 0x0001e2000c101124 */
[----:B------:R-:W-:Y:S05]  /*5eb0*/  @P5 BRA `(.L_x_253) ;  /* 0x00000000000c5947 */ /* 0x000fea0003800000 */
[----:B--2---:R-:W0:Y:S02]  /*5ec0*/  LDG.E.U8 R157, desc[UR36][R4.64+0x58] ;  /* 0x00005824049d7981 */ /* 0x004e24000c1e1100 */
[----:B0-----:R-:W-:-:S05]  /*5ed0*/  PRMT R9, R157, 0x8880, RZ ;  /* 0x000088809d097816 */ /* 0x001fca00000000ff */
[----:B------:R-:W-:-:S07]  /*5ee0*/  IMAD R22, R9, R156, RZ ;  /* 0x0000009c09167224 */ /* 0x000fce00078e02ff */
.L_x_253:
[----:B------:R-:W-:Y:S05]  /*5ef0*/  BSYNC B1 ;  /* 0x0000000000017941 */ /* 0x000fea0003800000 */
.L_x_252:
[----:B0-----:R-:W-:Y:S01]  /*5f00*/  @!P5 IMAD R9, R68, R155, R22 ;  /* 0x0000009b4409d224 */ /* 0x001fe200078e0216 */
[----:B------:R-:W-:Y:S04]  /*5f10*/  BSSY B1, `(.L_x_254) ;  /* 0x0000006000017945 */ /* 0x000fe80003800000 */
[----:B------:R0:W-:Y:S01]  /*5f20*/  @!P5 STG.E.U8 desc[UR36][R6.64+0x58], R9 ;  /* 0x000058090600d986 */ /* 0x0001e2000c101124 */
[----:B------:R-:W-:Y:S05]  /*5f30*/  @P1 BRA `(.L_x_255) ;  /* 0x00000000000c1947 */ /* 0x000fea0003800000 */
[----:B--2---:R-:W0:Y:S02]  /*5f40*/  LDG.E.U8 R157, desc[UR36][R4.64+0x59] ;  /* 0x00005924049d7981 */ /* 0x004e24000c1e1100 */
[----:B0-----:R-:W-:-:S05]  /*5f50*/  PRMT R9, R157, 0x8880, RZ ;  /* 0x000088809d097816 */ /* 0x001fca00000000ff */
[----:B------:R-:W-:-:S07]  /*5f60*/  IMAD R22, R9, R156, RZ ;  /* 0x0000009c09167224 */ /* 0x000fce00078e02ff */
.L_x_255:
[----:B------:R-:W-:Y:S05]  /*5f70*/  BSYNC B1 ;  /* 0x0000000000017941 */ /* 0x000fea0003800000 */
.L_x_254:
        /* <DEDUP_REMOVED lines=11> */
.L_x_257:
[----:B------:R-:W-:Y:S05]  /*6030*/  BSYNC B1 ;  /* 0x0000000000017941 */ /* 0x000fea0003800000 */
.L_x_256:
[----:B0-----:R-:W-:Y:S01]  /*6040*/  @!P4 IMAD R9, R70, R155, R22 ;  /* 0x0000009b4609c224 */ /* 0x001fe200078e0216 */
[----:B------:R-:W-:Y:S04]  /*6050*/  BSSY B1, `(.L_x_258) ;  /* 0x0000006000017945 */ /* 0x000fe80003800000 */
[----:B------:R0:W-:Y:S01]  /*6060*/  @!P4 STG.E.U8 desc[UR36][R10.64+0x58], R9 ;  /* 0x000058090a00c986 */ /* 0x0001e2000c101124 */
[----:B------:R-:W-:Y:S05]  /*6070*/  @P3 BRA `(.L_x_259) ;  /* 0x00000000000c3947 */ /* 0x000fea0003800000 */
[----:B--2---:R-:W0:Y:S02]  /*6080*/  LDG.E.U8 R157, desc[UR36][R12.64+0x59] ;  /* 0x000059240c9d7981 */ /* 0x004e24000c1e1100 */
[----:B0-----:R-:W-:-:S05]  /*6090*/  PRMT R9, R157, 0x8880, RZ ;  /* 0x000088809d097816 */ /* 0x001fca00000000ff */
[----:B------:R-:W-:-:S07]  /*60a0*/  IMAD R22, R9, R156, RZ ;  /* 0x0000009c09167224 */ /* 0x000fce00078e02ff */
.L_x_259:
[----:B------:R-:W-:Y:S05]  /*60b0*/  BSYNC B1 ;  /* 0x0000000000017941 */ /* 0x000fea0003800000 */
.L_x_258:
[----:B------:R-:W-:Y:S01]  /*60c0*/  @!P3 IMAD R71, R71, R155, R22 ;  /* 0x0000009b4747b224 */ /* 0x000fe200078e0216 */
[----:B------:R-:W-:Y:S04]  /*60d0*/  BSSY B1, `(.L_x_260) ;  /* 0x0000006000017945 */ /* 0x000fe80003800000 */
[----:B------:R0:W-:Y:S01]  /*60e0*/  @!P3 STG.E.U8 desc[UR36][R10.64+0x59], R71 ;  /* 0x000059470a00b986 */ /* 0x0001e2000c101124 */
[----:B------:R-:W-:Y:S05]  /*60f0*/  @P5 BRA `(.L_x_261) ;  /* 0x00000000000c5947 */ /* 0x000fea0003800000 */
[----:B--2---:R-:W0:Y:S02]  /*6100*/  LDG.E.U8 R157, desc[UR36][R4.64+0x60] ;  /* 0x00006024049d7981 */ /* 0x004e24000c1e1100 */
[----:B0-----:R-:W-:-:S05]  /*6110*/  PRMT R9, R157, 0x8880, RZ ;  /* 0x000088809d097816 */ /* 0x001fca00000000ff */
[----:B------:R-:W-:-:S07]  /*6120*/  IMAD R22, R9, R156, RZ ;  /* 0x0000009c09167224 */ /* 0x000fce00078e02ff */
.L_x_261:
[----:B------:R-:W-:Y:S05]  /*6130*/  BSYNC B1 ;  /* 0x0000000000017941 */ /* 0x000fea0003800000 */
.L_x_260:
[----:B0-----:R-:W-:Y:S01]  /*6140*/  @!P5 IMAD R9, R72, R155, R22 ;  /* 0x0000009b4809d224 */ /* 0x001fe200078e0216 */
[----:B------:R-:W-:Y:S04]  /*6150*/  BSSY B1, `(.L_x_262) ;  /* 0x0000006000017945 */ /* 0x000fe80003800000 */
[----:B------:R0:W-:Y:S01]  /*6160*/  @!P5 STG.E.U8 desc[UR36][R6.64+0x60], R9 ;  /* 0x000060090600d986 */ /* 0x0001e2000c101124 */
[----:B------:R-:W-:Y:S05]  /*6170*/  @P1 BRA `(.L_x_263) ;  /* 0x00000000000c1947 */ /* 0x000fea0003800000 */
[----:B--2---:R-:W0:Y:S02]  /*6180*/  LDG.E.U8 R157, desc[UR36][R4.64+0x61] ;  /* 0x00006124049d7981 */ /* 0x004e24000c1e1100 */
[----:B0-----:R-:W-:-:S05]  /*6190*/  PRMT R9, R157, 0x8880, RZ ;  /* 0x000088809d097816 */ /* 0x001fca00000000ff */
[----:B------:R-:W-:-:S07]  /*61a0*/  IMAD R22, R9, R156, RZ ;  /* 0x0000009c09167224 */ /* 0x000fce00078e02ff */
.L_x_263:
[----:B------:R-:W-:Y:S05]  /*61b0*/  BSYNC B1 ;  /* 0x0000000000017941 */ /* 0x000fea0003800000 */
.L_x_262:
        /* <DEDUP_REMOVED lines=11> */
.L_x_265:
[----:B------:R-:W-:Y:S05]  /*6270*/  BSYNC B1 ;  /* 0x0000000000017941 */ /* 0x000fea0003800000 */
.L_x_264:
[----:B0-----:R-:W-:Y:S01]  /*6280*/  @!P4 IMAD R9, R74, R155, R22 ;  /* 0x0000009b4a09c224 */ /* 0x001fe200078e0216 */
[----:B------:R-:W-:Y:S04]  /*6290*/  BSSY B1, `(.L_x_266) ;  /* 0x0000006000017945 */ /* 0x000fe80003800000 */
[----:B------:R0:W-:Y:S01]  /*62a0*/  @!P4 STG.E.U8 desc[UR36][R10.64+0x60], R9 ;  /* 0x000060090a00c986 */ /* 0x0001e2000c101124 */
[----:B------:R-:W-:Y:S05]  /*62b0*/  @P3 BRA `(.L_x_267) ;  /* 0x00000000000c3947 */ /* 0x000fea0003800000 */
[----:B--2---:R-:W0:Y:S02]  /*62c0*/  LDG.E.U8 R157, desc[UR36][R12.64+0x61] ;  /* 0x000061240c9d7981 */ /* 0x004e24000c1e1100 */
[----:B0-----:R-:W-:-:S05]  /*62d0*/  PRMT R9, R157, 0x8880, RZ ;  /* 0x000088809d097816 */ /* 0x001fca00000000ff */
[----:B------:R-:W-:-:S07]  /*62e0*/  IMAD R22, R9, R156, RZ ;  /* 0x0000009c09167224 */ /* 0x000fce00078e02ff */
.L_x_267:
[----:B------:R-:W-:Y:S05]  /*62f0*/  BSYNC B1 ;  /* 0x0000000000017941 */ /* 0x000fea0003800000 */
.L_x_266:
[----:B------:R-:W-:Y:S01]  /*6300*/  @!P3 IMAD R75, R75, R155, R22 ;  /* 0x0000009b4b4bb224 */ /* 0x000fe200078e0216 */
[----:B------:R-:W-:Y:S04]  /*6310*/  BSSY B1, `(.L_x_268) ;  /* 0x0000006000017945 */ /* 0x000fe80003800000 */
[----:B------:R0:W-:Y:S01]  /*6320*/  @!P3 STG.E.U8 desc[UR36][R10.64+0x61], R75 ;  /* 0x0000614b0a00b986 */ /* 0x0001e2000c101124 */
[----:B------:R-:W-:Y:S05]  /*6330*/  @P5 BRA `(.L_x_269) ;  /* 0x00000000000c5947 */ /* 0x000fea0003800000 */
[----:B--2---:R-:W0:Y:S02]  /*6340*/  LDG.E.U8 R157, desc[UR36][R4.64+0x68] ;  /* 0x00006824049d7981 */ /* 0x004e24000c1e1100 */
[----:B0-----:R-:W-:-:S05]  /*6350*/  PRMT R9, R157, 0x8880, RZ ;  /* 0x000088809d097816 */ /* 0x001fca00000000ff */
[----:B------:R-:W-:-:S07]  /*6360*/  IMAD R22, R9, R156, RZ ;  /* 0x0000009c09167224 */ /* 0x000fce00078e02ff */
.L_x_269:
[----:B------:R-:W-:Y:S05]  /*6370*/  BSYNC B1 ;  /* 0x0000000000017941 */ /* 0x000fea0003800000 */
.L_x_268:
[----:B0-----:R-:W-:Y:S01]  /*6380*/  @!P5 IMAD R9, R76, R155, R22 ;  /* 0x0000009b4c09d224 */ /* 0x001fe200078e0216 */
[----:B------:R-:W-:Y:S04]  /*6390*/  BSSY B1, `(.L_x_270) ;  /* 0x0000006000017945 */ /* 0x000fe80003800000 */
[----:B------:R0:W-:Y:S01]  /*63a0*/  @!P5 STG.E.U8 desc[UR36][R6.64+0x68], R9 ;  /* 0x000068090600d986 */ /* 0x0001e2000c101124 */
[----:B------:R-:W-:Y:S05]  /*63b0*/  @P1 BRA `(.L_x_271) ;  /* 0x00000000000c1947 */ /* 0x000fea0003800000 */
[----:B--2---:R-:W0:Y:S02]  /*63c0*/  LDG.E.U8 R157, desc[UR36][R4.64+0x69] ;  /* 0x00006924049d7981 */ /* 0x004e24000c1e1100 */
[----:B0-----:R-:W-:-:S05]  /*63d0*/  PRMT R9, R157, 0x8880, RZ ;  /* 0x000088809d097816 */ /* 0x001fca00000000ff */
[----:B------:R-:W-:-:S07]  /*63e0*/  IMAD R22, R9, R156, RZ ;  /* 0x0000009c09167224 */ /* 0x000fce00078e02ff */
.L_x_271:
[----:B------:R-:W-:Y:S05]  /*63f0*/  BSYNC B1 ;  /* 0x0000000000017941 */ /* 0x000fea0003800000 */
.L_x_270:
        /* <DEDUP_REMOVED lines=11> */
.L_x_273:
[----:B------:R-:W-:Y:S05]  /*64b0*/  BSYNC B1 ;  /* 0x0000000000017941 */ /* 0x000fea0003800000 */
.L_x_272:
[----:B0-----:R-:W-:Y:S01]  /*64c0*/  @!P4 IMAD R9, R78, R155, R22 ;  /* 0x0000009b4e09c224 */ /* 0x001fe200078e0216 */
[----:B------:R-:W-:Y:S04]  /*64d0*/  BSSY B1, `(.L_x_274) ;  /* 0x0000006000017945 */ /* 0x000fe80003800000 */
[----:B------:R0:W-:Y:S01]  /*64e0*/  @!P4 STG.E.U8 desc[UR36][R10.64+0x68], R9 ;  /* 0x000068090a00c986 */ /* 0x0001e2000c101124 */
[----:B------:R-:W-:Y:S05]  /*64f0*/  @P3 BRA `(.L_x_275) ;  /* 0x00000000000c3947 */ /* 0x000fea0003800000 */
[----:B--2---:R-:W0:Y:S02]  /*6500*/  LDG.E.U8 R157, desc[UR36][R12.64+0x69] ;  /* 0x000069240c9d7981 */ /* 0x004e24000c1e1100 */
[----:B0-----:R-:W-:-:S05]  /*6510*/  PRMT R9, R157, 0x8880, RZ ;  /* 0x000088809d097816 */ /* 0x001fca00000000ff */
[----:B------:R-:W-:-:S07]  /*6520*/  IMAD R22, R9, R156, RZ ;  /* 0x0000009c09167224 */ /* 0x000fce00078e02ff */
.L_x_275:
[----:B------:R-:W-:Y:S05]  /*6530*/  BSYNC B1 ;  /* 0x0000000000017941 */ /* 0x000fea0003800000 */
.L_x_274:
[----:B------:R-:W-:Y:S01]  /*6540*/  @!P3 IMAD R79, R79, R155, R22 ;  /* 0x0000009b4f4fb224 */ /* 0x000fe200078e0216 */
[----:B------:R-:W-:Y:S04]  /*6550*/  BSSY B1, `(.L_x_276) ;  /* 0x0000006000017945 */ /* 0x000fe80003800000 */
[----:B------:R0:W-:Y:S01]  /*6560*/  @!P3 STG.E.U8 desc[UR36][R10.64+0x69], R79 ;  /* 0x0000694f0a00b986 */ /* 0x0001e2000c101124 */
[----:B------:R-:W-:Y:S05]  /*6570*/  @P5 BRA `(.L_x_277) ;  /* 0x00000000000c5947 */ /* 0x000fea0003800000 */
[----:B--2---:R-:W0:Y:S02]  /*6580*/  LDG.E.U8 R157, desc[UR36][R4.64+0x70] ;  /* 0x00007024049d7981 */ /* 0x004e24000c1e1100 */
[----:B0-----:R-:W-:-:S05]  /*6590*/  PRMT R9, R157, 0x8880, RZ ;  /* 0x000088809d097816 */ /* 0x001fca00000000ff */
[----:B------:R-:W-:-:S07]  /*65a0*/  IMAD R22, R9, R156, RZ ;  /* 0x0000009c09167224 */ /* 0x000fce00078e02ff */
.L_x_277:
[----:B------:R-:W-:Y:S05]  /*65b0*/  BSYNC B1 ;  /* 0x0000000000017941 */ /* 0x000fea0003800000 */
.L_x_276:
[----:B0-----:R-:W-:Y:S01]  /*65c0*/  @!P5 IMAD R9, R80, R155, R22 ;  /* 0x0000009b5009d224 */ /* 0x001fe200078e0216 */
[----:B------:R-:W-:Y:S04]  /*65d0*/  BSSY B1, `(.L_x_278) ;  /* 0x0000006000017945 */ /* 0x000fe80003800000 */
[----:B------:R0:W-:Y:S01]  /*65e0*/  @!P5 STG.E.U8 desc[UR36][R6.64+0x70], R9 ;  /* 0x000070090600d986 */ /* 0x0001e2000c101124 */
[----:B------:R-:W-:Y:S05]  /*65f0*/  @P1 BRA `(.L_x_279) ;  /* 0x00000000000c1947 */ /* 0x000fea0003800000 */
[----:B--2---:R-:W0:Y:S02]  /*6600*/  LDG.E.U8 R157, desc[UR36][R4.64+0x71] ;  /* 0x00007124049d7981 */ /* 0x004e24000c1e1100 */
[----:B0-----:R-:W-:-:S05]  /*6610*/  PRMT R9, R157, 0x8880, RZ ;  /* 0x000088809d097816 */ /* 0x001fca00000000ff */
[----:B------:R-:W-:-:S07]  /*6620*/  IMAD R22, R9, R156, RZ ;  /* 0x0000009c09167224 */ /* 0x000fce00078e02ff */
.L_x_279:
[----:B------:R-:W-:Y:S05]  /*6630*/  BSYNC B1 ;  /* 0x0000000000017941 */ /* 0x000fea0003800000 */
.L_x_278:
[----:B------:R-:W-:Y:S01]  /*6640*/  ISETP.LT.OR P4, PT, R3, 0x71, !P0 ;  /* 0x000000710300780c */ /* 0x000fe20004781670 */
[----:B------:R-:W-:Y:S01]  /*6650*/  @!P1 IMAD R81, R81, R155, R22 ;  /* 0x0000009b51519224 */ /* 0x000fe200078e0216 */
[----:B------:R-:W-:Y:S01]  /*6660*/  BSSY B1, `(.L_x_280) ;  /* 0x000000a000017945 */ /* 0x000fe20003800000 */
[C---:B------:R-:W-:Y:S02]  /*6670*/  ISETP.LT.OR P3, PT, R3.reuse, 0x72, !P0 ;  /* 0x000000720300780c */ /* 0x040fe40004761670 */
        /* <DEDUP_REMOVED lines=8> */
.L_x_281:
[----:B------:R-:W-:Y:S05]  /*6700*/  BSYNC B1 ;  /* 0x0000000000017941 */ /* 0x000fea0003800000 */
.L_x_280:
[----:B0-----:R-:W-:Y:S01]  /*6710*/  @!P4 IMAD R9, R82, R155, R22 ;  /* 0x0000009b5209c224 */ /* 0x001fe200078e0216 */
[----:B------:R-:W-:Y:S04]  /*6720*/  BSSY B1, `(.L_x_282) ;  /* 0x0000006000017945 */ /* 0x000fe80003800000 */
[----:B------:R0:W-:Y:S01]  /*6730*/  @!P4 STG.E.U8 desc[UR36][R10.64+0x70], R9 ;  /* 0x000070090a00c986 */ /* 0x0001e2000c101124 */
[----:B------:R-:W-:Y:S05]  /*6740*/  @P3 BRA `(.L_x_283) ;  /* 0x00000000000c3947 */ /* 0x000fea0003800000 */
[----:B--2---:R-:W0:Y:S02]  /*6750*/  LDG.E.U8 R157, desc[UR36][R12.64+0x71] ;  /* 0x000071240c9d7981 */ /* 0x004e24000c1e1100 */
[----:B0-----:R-:W-:-:S05]  /*6760*/  PRMT R9, R157, 0x8880, RZ ;  /* 0x000088809d097816 */ /* 0x001fca00000000ff */
[----:B------:R-:W-:-:S07]  /*6770*/  IMAD R22, R9, R156, RZ ;  /* 0x0000009c09167224 */ /* 0x000fce00078e02ff */
.L_x_283:
[----:B------:R-:W-:Y:S05]  /*6780*/  BSYNC B1 ;  /* 0x0000000000017941 */ /* 0x000fea0003800000 */
.L_x_282:
[----:B------:R-:W-:Y:S01]  /*6790*/  @!P3 IMAD R83, R83, R155, R22 ;  /* 0x0000009b5353b224 */ /* 0x000fe200078e0216 */
[----:B------:R-:W-:Y:S04]  /*67a0*/  BSSY B1, `(.L_x_284) ;  /* 0x0000006000017945 */ /* 0x000fe80003800000 */
[----:B------:R0:W-:Y:S01]  /*67b0*/  @!P3 STG.E.U8 desc[UR36][R10.64+0x71], R83 ;  /* 0x000071530a00b986 */ /* 0x0001e2000c101124 */
[----:B------:R-:W-:Y:S05]  /*67c0*/  @P1 BRA `(.L_x_285) ;  /* 0x00000000000c1947 */ /* 0x000fea0003800000 */
[----:B--2---:R-:W0:Y:S02]  /*67d0*/  LDG.E.U8 R157, desc[UR36][R4.64+0x78] ;  /* 0x00007824049d7981 */ /* 0x004e24000c1e1100 */
[----:B0-----:R-:W-:-:S05]  /*67e0*/  PRMT R9, R157, 0x8880, RZ ;  /* 0x000088809d097816 */ /* 0x001fca00000000ff */
[----:B------:R-:W-:-:S07]  /*67f0*/  IMAD R22, R9, R156, RZ ;  /* 0x0000009c09167224 */ /* 0x000fce00078e02ff */
.L_x_285:
[----:B------:R-:W-:Y:S05]  /*6800*/  BSYNC B1 ;  /* 0x0000000000017941 */ /* 0x000fea0003800000 */
.L_x_284:
[----:B0-----:R-:W-:Y:S01]  /*6810*/  @!P1 IMAD R9, R84, R155, R22 ;  /* 0x0000009b54099224 */ /* 0x001fe200078e0216 */
[----:B------:R-:W-:Y:S04]  /*6820*/  BSSY B1, `(.L_x_286) ;  /* 0x0000006000017945 */ /* 0x000fe80003800000 */
[----:B------:R0:W-:Y:S01]  /*6830*/  @!P1 STG.E.U8 desc[UR36][R6.64+0x78], R9 ;  /* 0x0000780906009986 */ /* 0x0001e2000c101124 */
[----:B------:R-:W-:Y:S05]  /*6840*/  @P2 BRA `(.L_x_287) ;  /* 0x00000000000c2947 */ /* 0x000fea0003800000 */
[----:B--2---:R-:W0:Y:S02]  /*6850*/  LDG.E.U8 R157, desc[UR36][R4.64+0x79] ;  /* 0x00007924049d7981 */ /* 0x004e24000c1e1100 */
[----:B0-----:R-:W-:-:S05]  /*6860*/  PRMT R9, R157, 0x8880, RZ ;  /* 0x000088809d097816 */ /* 0x001fca00000000ff */
[----:B------:R-:W-:-:S07]  /*6870*/  IMAD R22, R9, R156, RZ ;  /* 0x0000009c09167224 */ /* 0x000fce00078e02ff */
.L_x_287:
[----:B------:R-:W-:Y:S05]  /*6880*/  BSYNC B1 ;  /* 0x0000000000017941 */ /* 0x000fea0003800000 */
.L_x_286:
[----:B------:R-:W-:Y:S01]  /*6890*/  @!P2 IMAD R85, R85, R155, R22 ;  /* 0x0000009b5555a224 */ /* 0x000fe200078e0216 */
[----:B------:R-:W-:Y:S04]  /*68a0*/  BSSY B1, `(.L_x_288) ;  /* 0x0000006000017945 */ /* 0x000fe80003800000 */
[----:B------:R0:W-:Y:S01]  /*68b0*/  @!P2 STG.E.U8 desc[UR36][R6.64+0x79], R85 ;  /* 0x000079550600a986 */ /* 0x0001e2000c101124 */
[----:B------:R-:W-:Y:S05]  /*68c0*/  @P5 BRA `(.L_x_289) ;  /* 0x00000000000c5947 */ /* 0x000fea0003800000 */
[----:B--2---:R-:W2:Y:S02]  /*68d0*/  LDG.E.U8 R157, desc[UR36][R12.64+0x78] ;  /* 0x000078240c9d7981 */ /* 0x004ea4000c1e1100 */
[----:B--2---:R-:W-:-:S05]  /*68e0*/  PRMT R5, R157, 0x8880, RZ ;  /* 0x000088809d057816 */ /* 0x004fca00000000ff */
[----:B------:R-:W-:-:S07]  /*68f0*/  IMAD R22, R5, R156, RZ ;  /* 0x0000009c05167224 */ /* 0x000fce00078e02ff */
.L_x_289:
[----:B------:R-:W-:Y:S05]  /*6900*/  BSYNC B1 ;  /* 0x0000000000017941 */ /* 0x000fea0003800000 */
.L_x_288:
[----:B------:R-:W-:Y:S01]  /*6910*/  @!P5 IMAD R5, R86, R155, R22 ;  /* 0x0000009b5605d224 */ /* 0x000fe200078e0216 */
[----:B------:R-:W-:Y:S01]  /*6920*/  ISETP.LT.OR P0, PT, R3, 0x7a, !P0 ;  /* 0x0000007a0300780c */ /* 0x000fe20004701670 */
[----:B------:R-:W-:Y:S03]  /*6930*/  BSSY B1, `(.L_x_290) ;  /* 0x0000006000017945 */ /* 0x000fe60003800000 */
[----:B------:R0:W-:Y:S09]  /*6940*/  @!P5 STG.E.U8 desc[UR36][R10.64+0x78], R5 ;  /* 0x000078050a00d986 */ /* 0x0001f2000c101124 */
[----:B------:R-:W-:Y:S05]  /*6950*/  @P0 BRA `(.L_x_291) ;  /* 0x00000000000c0947 */ /* 0x000fea0003800000 */
[----:B--2---:R-:W2:Y:S02]  /*6960*/  LDG.E.U8 R157, desc[UR36][R12.64+0x79] ;  /* 0x000079240c9d7981 */ /* 0x004ea4000c1e1100 */
[----:B--2---:R-:W-:-:S05]  /*6970*/  PRMT R3, R157, 0x8880, RZ ;  /* 0x000088809d037816 */ /* 0x004fca00000000ff */
[----:B------:R-:W-:-:S07]  /*6980*/  IMAD R22, R3, R156, RZ ;  /* 0x0000009c03167224 */ /* 0x000fce00078e02ff */
.L_x_291:
[----:B------:R-:W-:Y:S05]  /*6990*/  BSYNC B1 ;  /* 0x0000000000017941 */ /* 0x000fea0003800000 */
.L_x_290:
[----:B------:R-:W-:Y:S01]  /*69a0*/  IMAD R87, R87, R155, R22 ;  /* 0x0000009b57577224 */ /* 0x000fe200078e0216 */
[----:B------:R-:W-:Y:S06]  /*69b0*/  @P0 BRA `(.L_x_292) ;  /* 0x0000001800180947 */ /* 0x000fec0003800000 */
[----:B------:R0:W-:Y:S01]  /*69c0*/  STG.E.U8 desc[UR36][R10.64+0x79], R87 ;  /* 0x000079570a007986 */ /* 0x0001e2000c101124 */
[----:B------:R-:W-:Y:S05]  /*69d0*/  BRA `(.L_x_292) ;  /* 0x0000001800107947 */ /* 0x000fea0003800000 */
.L_x_35:
[C---:B------:R-:W-:Y:S02]  /*69e0*/  ISETP.GE.AND P2, PT, R0.reuse, 0x1, PT ;  /* 0x000000010000780c */ /* 0x040fe40003f46270 */
[----:B------:R-:W-:Y:S02]  /*69f0*/  ISETP.GE.AND P0, PT, R0, 0x9, PT ;  /* 0x000000090000780c */ /* 0x000fe40003f06270 */
[C---:B------:R-:W-:Y:S02]  /*6a00*/  ISETP.LT.OR P3, PT, R3.reuse, 0x1, !P2 ;  /* 0x000000010300780c */ /* 0x040fe40005761670 */
[C---:B------:R-:W-:Y:S02]  /*6a10*/  ISETP.LT.OR P5, PT, R3.reuse, 0x2, !P2 ;  /* 0x000000020300780c */ /* 0x040fe400057a1670 */
[C---:B------:R-:W-:Y:S02]  /*6a20*/  ISETP.LT.OR P1, PT, R3.reuse, 0x1, !P0 ;  /* 0x000000010300780c */ /* 0x040fe40004721670 */
[----:B------:R-:W-:-:S07]  /*6a30*/  ISETP.LT.OR P4, PT, R3, 0x2, !P0 ;  /* 0x000000020300780c */ /* 0x000fce0004781670 */
[-C--:B------:R-:W-:Y:S02]  /*6a40*/  @!P3 IMAD R5, R88, R155.reuse, RZ ;  /* 0x0000009b5805b224 */ /* 0x080fe400078e02ff */
[-C--:B------:R-:W-:Y:S02]  /*6a50*/  @!P5 IMAD R89, R89, R155.reuse, RZ ;  /* 0x0000009b5959d224 */ /* 0x080fe400078e02ff */
[-C--:B------:R-:W-:Y:S01]  /*6a60*/  @!P1 IMAD R13, R90, R155.reuse, RZ ;  /* 0x0000009b5a0d9224 */ /* 0x080fe200078e02ff */
[----:B------:R0:W-:Y:S01]  /*6a70*/  @!P3 STG.E.U8 desc[UR36][R160.64], R5 ;  /* 0x00000005a000b986 */ /* 0x0001e2000c101124 */
[----:B------:R-:W-:Y:S01]  /*6a80*/  ISETP.LT.OR P3, PT, R3, 0x9, !P2 ;  /* 0x000000090300780c */ /* 0x000fe20005761670 */
[----:B------:R-:W-:Y:S02]  /*6a90*/  @!P4 IMAD R91, R91, R155, RZ ;  /* 0x0000009b5b5bc224 */ /* 0x000fe400078e02ff */
[----:B------:R-:W-:Y:S01]  /*6aa0*/  @!P5 STG.E.U8 desc[UR36][R160.64+0x1], R89 ;  /* 0x00000159a000d986 */ /* 0x000fe2000c101124 */
[----:B------:R-:W-:-:S03]  /*6ab0*/  ISETP.LT.OR P5, PT, R3, 0xa, !P2 ;  /* 0x0000000a0300780c */ /* 0x000fc600057a1670 */
[----:B------:R1:W-:Y:S01]  /*6ac0*/  @!P1 STG.E.U8 desc[UR36][R8.64], R13 ;  /* 0x0000000d08009986 */ /* 0x0003e2000c101124 */
[----:B------:R-:W-:-:S03]  /*6ad0*/  ISETP.LT.OR P1, PT, R3, 0x9, !P0 ;  /* 0x000000090300780c */ /* 0x000fc60004721670 */
[----:B------:R-:W-:Y:S01]  /*6ae0*/  @!P4 STG.E.U8 desc[UR36][R8.64+0x1], R91 ;  /* 0x0000015b0800c986 */ /* 0x000fe2000c101124 */
[----:B------:R-:W-:Y:S01]  /*6af0*/  ISETP.LT.OR P4, PT, R3, 0xa, !P0 ;  /* 0x0000000a0300780c */ /* 0x000fe20004781670 */
[----:B------:R-:W-:-:S04]  /*6b00*/  @!P3 IMAD R15, R92, R155, RZ ;  /* 0x0000009b5c0fb224 */ /* 0x000fc800078e02ff */
[-C--:B------:R-:W-:Y:S01]  /*6b10*/  @!P5 IMAD R93, R93, R155.reuse, RZ ;  /* 0x0000009b5d5dd224 */ /* 0x080fe200078e02ff */
[----:B------:R3:W-:Y:S01]  /*6b20*/  @!P3 STG.E.U8 desc[UR36][R160.64+0x8], R15 ;  /* 0x0000080fa000b986 */ /* 0x0007e2000c101124 */
[C---:B------:R-:W-:Y:S02]  /*6b30*/  ISETP.LT.OR P3, PT, R3.reuse, 0x11, !P2 ;  /* 0x000000110300780c */ /* 0x040fe40005761670 */
[-C--:B0-----:R-:W-:Y:S01]  /*6b40*/  @!P1 IMAD R5, R94, R155.reuse, RZ ;  /* 0x0000009b5e059224 */ /* 0x081fe200078e02ff */
[----:B------:R-:W-:Y:S01]  /*6b50*/  @!P5 STG.E.U8 desc[UR36][R160.64+0x9], R93 ;  /* 0x0000095da000d986 */ /* 0x000fe2000c101124 */
[----:B------:R-:W-:Y:S02]  /*6b60*/  ISETP.LT.OR P5, PT, R3, 0x12, !P2 ;  /* 0x000000120300780c */ /* 0x000fe400057a1670 */
[----:B------:R-:W-:Y:S01]  /*6b70*/  @!P4 IMAD R95, R95, R155, RZ ;  /* 0x0000009b5f5fc224 */ /* 0x000fe200078e02ff */
[----:B------:R0:W-:Y:S01]  /*6b80*/  @!P1 STG.E.U8 desc[UR36][R8.64+0x8], R5 ;  /* 0x0000080508009986 */ /* 0x0001e2000c101124 */
[----:B------:R-:W-:-:S03]  /*6b90*/  ISETP.LT.OR P1, PT, R3, 0x11, !P0 ;  /* 0x000000110300780c */ /* 0x000fc60004721670 */
[----:B------:R-:W-:Y:S01]  /*6ba0*/  @!P4 STG.E.U8 desc[UR36][R8.64+0x9], R95 ;  /* 0x0000095f0800c986 */ /* 0x000fe2000c101124 */
[----:B------:R-:W-:Y:S01]  /*6bb0*/  ISETP.LT.OR P4, PT, R3, 0x12, !P0 ;  /* 0x000000120300780c */ /* 0x000fe20004781670 */
[----:B-1----:R-:W-:-:S04]  /*6bc0*/  @!P3 IMAD R13, R96, R155, RZ ;  /* 0x0000009b600db224 */ /* 0x002fc800078e02ff */
[-C--:B------:R-:W-:Y:S01]  /*6bd0*/  @!P5 IMAD R97, R97, R155.reuse, RZ ;  /* 0x0000009b6161d224 */ /* 0x080fe200078e02ff */
[----:B------:R1:W-:Y:S01]  /*6be0*/  @!P3 STG.E.U8 desc[UR36][R160.64+0x10], R13 ;  /* 0x0000100da000b986 */ /* 0x0003e2000c101124 */
[C---:B------:R-:W-:Y:S02]  /*6bf0*/  ISETP.LT.OR P3, PT, R3.reuse, 0x19, !P2 ;  /* 0x000000190300780c */ /* 0x040fe40005761670 */
[-C--:B---3--:R-:W-:Y:S01]  /*6c00*/  @!P1 IMAD R15, R98, R155.reuse, RZ ;  /* 0x0000009b620f9224 */ /* 0x088fe200078e02ff */
[----:B------:R-:W-:Y:S01]  /*6c10*/  @!P5 STG.E.U8 desc[UR36][R160.64+0x11], R97 ;  /* 0x00001161a000d986 */ /* 0x000fe2000c101124 */
[----:B------:R-:W-:Y:S02]  /*6c20*/  ISETP.LT.OR P5, PT, R3, 0x1a, !P2 ;  /* 0x0000001a0300780c */ /* 0x000fe400057a1670 */
[----:B------:R-:W-:Y:S01]  /*6c30*/  @!P4 IMAD R99, R99, R155, RZ ;  /* 0x0000009b6363c224 */ /* 0x000fe200078e02ff */
[----:B------:R3:W-:Y:S01]  /*6c40*/  @!P1 STG.E.U8 desc[UR36][R8.64+0x10], R15 ;  /* 0x0000100f08009986 */ /* 0x0007e2000c101124 */
[----:B------:R-:W-:-:S03]  /*6c50*/  ISETP.LT.OR P1, PT, R3, 0x19, !P0 ;  /* 0x000000190300780c */ /* 0x000fc60004721670 */
[----:B------:R-:W-:Y:S01]  /*6c60*/  @!P4 STG.E.U8 desc[UR36][R8.64+0x11], R99 ;  /* 0x000011630800c986 */ /* 0x000fe2000c101124 */
[----:B------:R-:W-:Y:S01]  /*6c70*/  ISETP.LT.OR P4, PT, R3, 0x1a, !P0 ;  /* 0x0000001a0300780c */ /* 0x000fe20004781670 */
[----:B0-----:R-:W-:-:S04]  /*6c80*/  @!P3 IMAD R5, R100, R155, RZ ;  /* 0x0000009b6405b224 */ /* 0x001fc800078e02ff */
[-C--:B------:R-:W-:Y:S01]  /*6c90*/  @!P5 IMAD R101, R101, R155.reuse, RZ ;  /* 0x0000009b6565d224 */ /* 0x080fe200078e02ff */
[----:B------:R0:W-:Y:S01]  /*6ca0*/  @!P3 STG.E.U8 desc[UR36][R160.64+0x18], R5 ;  /* 0x00001805a000b986 */ /* 0x0001e2000c101124 */
[C---:B------:R-:W-:Y:S02]  /*6cb0*/  ISETP.LT.OR P3, PT, R3.reuse, 0x21, !P2 ;  /* 0x000000210300780c */ /* 0x040fe40005761670 */
[-C--:B-1----:R-:W-:Y:S01]  /*6cc0*/  @!P1 IMAD R13, R102, R155.reuse, RZ ;  /* 0x0000009b660d9224 */ /* 0x082fe200078e02ff */
[----:B------:R-:W-:Y:S01]  /*6cd0*/  @!P5 STG.E.U8 desc[UR36][R160.64+0x19], R101 ;  /* 0x00001965a000d986 */ /* 0x000fe2000c101124 */
[----:B------:R-:W-:Y:S02]  /*6ce0*/  ISETP.LT.OR P5, PT, R3, 0x22, !P2 ;  /* 0x000000220300780c */ /* 0x000fe400057a1670 */
[----:B------:R-:W-:Y:S01]  /*6cf0*/  @!P4 IMAD R103, R103, R155, RZ ;  /* 0x0000009b6767c224 */ /* 0x000fe200078e02ff */
[----:B------:R1:W-:Y:S01]  /*6d00*/  @!P1 STG.E.U8 desc[UR36][R8.64+0x18], R13 ;  /* 0x0000180d08009986 */ /* 0x0003e2000c101124 */
[----:B------:R-:W-:-:S03]  /*6d10*/  ISETP.LT.OR P1, PT, R3, 0x21, !P0 ;  /* 0x000000210300780c */ /* 0x000fc60004721670 */
[----:B------:R-:W-:Y:S01]  /*6d20*/  @!P4 STG.E.U8 desc[UR36][R8.64+0x19], R103 ;  /* 0x000019670800c986 */ /* 0x000fe2000c101124 */
[----:B------:R-:W-:Y:S01]  /*6d30*/  ISETP.LT.OR P4, PT, R3, 0x22, !P0 ;  /* 0x000000220300780c */ /* 0x000fe20004781670 */
[----:B---3--:R-:W-:-:S04]  /*6d40*/  @!P3 IMAD R15, R104, R155, RZ ;  /* 0x0000009b680fb224 */ /* 0x008fc800078e02ff */
        /* <DEDUP_REMOVED lines=128> */
[----:B------:R-:W-:-:S02]  /*7550*/  ISETP.GE.AND P1, PT, R0, 0x81, PT ;  /* 0x000000810000780c */ /* 0x000fc40003f26270 */
[C---:B------:R-:W-:Y:S01]  /*7560*/  ISETP.LT.OR P5, PT, R3.reuse, 0x79, !P0 ;  /* 0x000000790300780c */ /* 0x040fe200047a1670 */
[----:B------:R-:W-:Y:S01]  /*7570*/  @!P4 STG.E.U8 desc[UR36][R8.64+0x71], R147 ;  /* 0x000071930800c986 */ /* 0x000fe2000c101124 */
[C---:B------:R-:W-:Y:S01]  /*7580*/  ISETP.LT.OR P0, PT, R3.reuse, 0x7a, !P0 ;  /* 0x0000007a0300780c */ /* 0x040fe20004701670 */
[----:B0-----:R-:W-:Y:S01]  /*7590*/  @!P3 IMAD R5, R148, R155, RZ ;  /* 0x0000009b9405b224 */ /* 0x001fe200078e02ff */
[----:B------:R-:W-:-:S03]  /*75a0*/  ISETP.LT.OR P4, PT, R3, 0x1, !P1 ;  /* 0x000000010300780c */ /* 0x000fc60004f81670 */
[----:B------:R-:W-:Y:S01]  /*75b0*/  @!P2 IMAD R149, R149, R155, RZ ;  /* 0x0000009b9595a224 */ /* 0x000fe200078e02ff */
[----:B------:R0:W-:Y:S01]  /*75c0*/  @!P3 STG.E.U8 desc[UR36][R160.64+0x78], R5 ;  /* 0x00007805a000b986 */ /* 0x0001e2000c101124 */
[----:B------:R-:W-:-:S03]  /*75d0*/  ISETP.LT.OR P3, PT, R3, 0x2, !P1 ;  /* 0x000000020300780c */ /* 0x000fc60004f61670 */
[----:B------:R-:W-:Y:S01]  /*75e0*/  @!P2 STG.E.U8 desc[UR36][R160.64+0x79], R149 ;  /* 0x00007995a000a986 */ /* 0x000fe2000c101124 */
[-C--:B-1----:R-:W-:Y:S01]  /*75f0*/  @!P5 IMAD R13, R150, R155.reuse, RZ ;  /* 0x0000009b960dd224 */ /* 0x082fe200078e02ff */
[----:B------:R-:W-:Y:S01]  /*7600*/  ISETP.GE.AND P2, PT, R0, 0x89, PT ;  /* 0x000000890000780c */ /* 0x000fe20003f46270 */
[-C--:B------:R-:W-:Y:S02]  /*7610*/  @!P0 IMAD R151, R151, R155.reuse, RZ ;  /* 0x0000009b97978224 */ /* 0x080fe400078e02ff */
[----:B---3--:R-:W-:Y:S01]  /*7620*/  @!P4 IMAD R15, R24, R155, RZ ;  /* 0x0000009b180fc224 */ /* 0x008fe200078e02ff */
[----:B------:R1:W-:Y:S01]  /*7630*/  @!P5 STG.E.U8 desc[UR36][R8.64+0x78], R13 ;  /* 0x0000780d0800d986 */ /* 0x0003e2000c101124 */
[----:B------:R-:W-:-:S03]  /*7640*/  ISETP.LT.OR P5, PT, R3, 0x1, !P2 ;  /* 0x000000010300780c */ /* 0x000fc600057a1670 */
[----:B------:R-:W-:Y:S01]  /*7650*/  @!P3 IMAD R25, R25, R155, RZ ;  /* 0x0000009b1919b224 */ /* 0x000fe200078e02ff */
[----:B------:R-:W-:Y:S01]  /*7660*/  @!P0 STG.E.U8 desc[UR36][R8.64+0x79], R151 ;  /* 0x0000799708008986 */ /* 0x000fe2000c101124 */
[----:B------:R-:W-:-:S03]  /*7670*/  ISETP.LT.OR P0, PT, R3, 0x2, !P2 ;  /* 0x000000020300780c */ /* 0x000fc60005701670 */
[----:B------:R-:W-:Y:S01]  /*7680*/  @!P4 STG.E.U8 desc[UR36][R6.64], R15 ;  /* 0x0000000f0600c986 */ /* 0x000fe2000c101124 */
        /* <DEDUP_REMOVED lines=19> */
[-C--:B------:R-:W-:Y:S01]  /*77c0*/  @!P4 IMAD R9, R32, R155.reuse, RZ ;  /* 0x0000009b2009c224 */ /* 0x080fe200078e02ff */
        /* <DEDUP_REMOVED lines=127> */
[----:B-1----:R-:W-:-:S04]  /*7fc0*/  @!P5 IMAD R13, R74, R155, RZ ;  /* 0x0000009b4a0dd224 */ /* 0x002fc800078e02ff */
        /* <DEDUP_REMOVED lines=12> */
[----:B------:R-:W-:-:S04]  /*8090*/  @!P0 IMAD R9, R78, R155, RZ ;  /* 0x0000009b4e098224 */ /* 0x000fc800078e02ff */
[-C--:B------:R-:W-:Y:S01]  /*80a0*/  @!P4 IMAD R79, R79, R155.reuse, RZ ;  /* 0x0000009b4f4fc224 */ /* 0x080fe200078e02ff */
[----:B------:R1:W-:Y:S01]  /*80b0*/  @!P0 STG.E.U8 desc[UR36][R10.64+0x68], R9 ;  /* 0x000068090a008986 */ /* 0x0003e2000c101124 */
[----:B------:R-:W-:Y:S02]  /*80c0*/  ISETP.LT.OR P0, PT, R3, 0x71, !P2 ;  /* 0x000000710300780c */ /* 0x000fe40005701670 */
[----:B------:R-:W-:Y:S01]  /*80d0*/  @!P3 IMAD R81, R81, R155, RZ ;  /* 0x0000009b5151b224 */ /* 0x000fe200078e02ff */
[----:B------:R3:W-:Y:S01]  /*80e0*/  @!P4 STG.E.U8 desc[UR36][R10.64+0x69], R79 ;  /* 0x0000694f0a00c986 */ /* 0x0007e2000c101124 */
[----:B------:R-:W-:-:S03]  /*80f0*/  ISETP.LT.OR P4, PT, R3, 0x72, !P2 ;  /* 0x000000720300780c */ /* 0x000fc60005781670 */
[----:B------:R3:W-:Y:S01]  /*8100*/  @!P3 STG.E.U8 desc[UR36][R6.64+0x71], R81 ;  /* 0x000071510600b986 */ /* 0x0007e2000c101124 */
[C---:B------:R-:W-:Y:S02]  /*8110*/  ISETP.LT.OR P3, PT, R3.reuse, 0x79, !P1 ;  /* 0x000000790300780c */ /* 0x040fe40004f61670 */
[C---:B------:R-:W-:Y:S01]  /*8120*/  ISETP.LT.OR P1, PT, R3.reuse, 0x7a, !P1 ;  /* 0x0000007a0300780c */ /* 0x040fe20004f21670 */
[----:B------:R3:W-:Y:S01]  /*8130*/  @!P5 STG.E.U8 desc[UR36][R6.64+0x70], R13 ;  /* 0x0000700d0600d986 */ /* 0x0007e2000c101124 */
[C---:B------:R-:W-:Y:S02]  /*8140*/  ISETP.LT.OR P5, PT, R3.reuse, 0x79, !P2 ;  /* 0x000000790300780c */ /* 0x040fe400057a1670 */
[----:B------:R-:W-:Y:S01]  /*8150*/  ISETP.LT.OR P2, PT, R3, 0x7a, !P2 ;  /* 0x0000007a0300780c */ /* 0x000fe20005741670 */
[-C--:B------:R-:W-:Y:S02]  /*8160*/  @!P0 IMAD R3, R82, R155.reuse, RZ ;  /* 0x0000009b52038224 */ /* 0x080fe400078e02ff */
[----:B------:R-:W-:-:S03]  /*8170*/  @!P4 IMAD R83, R83, R155, RZ ;  /* 0x0000009b5353c224 */ /* 0x000fc600078e02ff */
[----:B------:R3:W-:Y:S01]  /*8180*/  @!P0 STG.E.U8 desc[UR36][R10.64+0x70], R3 ;  /* 0x000070030a008986 */ /* 0x0007e2000c101124 */
[-C--:B0-----:R-:W-:Y:S02]  /*8190*/  @!P3 IMAD R5, R84, R155.reuse, RZ ;  /* 0x0000009b5405b224 */ /* 0x081fe400078e02ff */
[-C--:B------:R-:W-:Y:S01]  /*81a0*/  @!P1 IMAD R85, R85, R155.reuse, RZ ;  /* 0x0000009b55559224 */ /* 0x080fe200078e02ff */
[----:B------:R3:W-:Y:S01]  /*81b0*/  @!P4 STG.E.U8 desc[UR36][R10.64+0x71], R83 ;  /* 0x000071530a00c986 */ /* 0x0007e2000c101124 */
[-C--:B-1----:R-:W-:Y:S02]  /*81c0*/  @!P5 IMAD R9, R86, R155.reuse, RZ ;  /* 0x0000009b5609d224 */ /* 0x082fe400078e02ff */
[----:B------:R-:W-:Y:S01]  /*81d0*/  @!P2 IMAD R87, R87, R155, RZ ;  /* 0x0000009b5757a224 */ /* 0x000fe200078e02ff */
[----:B------:R3:W-:Y:S04]  /*81e0*/  @!P3 STG.E.U8 desc[UR36][R6.64+0x78], R5 ;  /* 0x000078050600b986 */ /* 0x0007e8000c101124 */
[----:B------:R3:W-:Y:S04]  /*81f0*/  @!P1 STG.E.U8 desc[UR36][R6.64+0x79], R85 ;  /* 0x0000795506009986 */ /* 0x0007e8000c101124 */
[----:B------:R3:W-:Y:S04]  /*8200*/  @!P5 STG.E.U8 desc[UR36][R10.64+0x78], R9 ;  /* 0x000078090a00d986 */ /* 0x0007e8000c101124 */
[----:B------:R3:W-:Y:S02]  /*8210*/  @!P2 STG.E.U8 desc[UR36][R10.64+0x79], R87 ;  /* 0x000079570a00a986 */ /* 0x0007e4000c101124 */
.L_x_292:
[----:B------:R-:W-:Y:S05]  /*8220*/  BSYNC B0 ;  /* 0x0000000000007941 */ /* 0x000fea0003800000 */
.L_x_34:
[----:B------:R-:W-:Y:S01]  /*8230*/  ULDC UR4, c[0x0][0xc] ;  /* 0x0000030000047ab9 */ /* 0x000fe20000000800 */
[----:B------:R-:W-:Y:S01]  /*8240*/  ULDC UR5, c[0x0][0x10] ;  /* 0x0000040000057ab9 */ /* 0x000fe20000000800 */
[----:B---3--:R-:W3:Y:S01]  /*8250*/  LDC R3, c[0x0][0x14] ;  /* 0x00000500ff037b82 */ /* 0x008ee20000000800 */
[----:B------:R-:W-:Y:S01]  /*8260*/  UIMAD.WIDE.U32 UR4, UR4, UR5, URZ ;  /* 0x00000005040472a5 */ /* 0x000fe2000f8e003f */
[----:B------:R-:W-:Y:S01]  /*8270*/  PRMT R0, RZ, 0x7610, R0 ;  /* 0x00007610ff007816 */ /* 0x000fe20000000000 */
[----:B------:R-:W-:Y:S02]  /*8280*/  IMAD.MOV.U32 R153, RZ, RZ, -0x1 ;  /* 0xffffffffff997424 */ /* 0x000fe400078e00ff */
[----:B------:R-:W-:Y:S02]  /*8290*/  IMAD.MOV.U32 R22, RZ, RZ, -0x1 ;  /* 0xffffffffff167424 */ /* 0x000fe400078e00ff */
[----:B---3--:R-:W-:-:S04]  /*82a0*/  IMAD.WIDE.U32 R16, R3, UR4, R16 ;  /* 0x0000000403107c25 */ /* 0x008fc8000f8e0010 */
[----:B------:R-:W-:Y:S01]  /*82b0*/  IMAD R3, R3, UR5, RZ ;  /* 0x0000000503037c24 */ /* 0x000fe2000f8e02ff */
[----:B------:R-:W-:Y:S02]  /*82c0*/  ULDC.64 UR4, c[0x0][0x650] ;  /* 0x0001940000047ab9 */ /* 0x000fe40000000a00 */
[----:B------:R-:W-:Y:S01]  /*82d0*/  ISETP.GE.U32.AND P0, PT, R16, UR4, PT ;  /* 0x0000000410007c0c */ /* 0x000fe2000bf06070 */
[----:B------:R-:W-:-:S05]  /*82e0*/  IMAD.IADD R17, R17, 0x1, R3 ;  /* 0x0000000111117824 */ /* 0x000fca00078e0203 */
[----:B------:R-:W-:-:S13]  /*82f0*/  ISETP.GE.U32.AND.EX P0, PT, R17, UR5, PT, P0 ;  /* 0x0000000511007c0c */ /* 0x000fda000bf06100 */
[----:B------:R-:W-:Y:S05]  /*8300*/  @P0 BRA `(.L_x_293) ;  /* 0x0000000400640947 */ /* 0x000fea0003800000 */
[----:B------:R-:W3:Y:S01]  /*8310*/  S2R R12, SR_CTAID.X ;  /* 0x00000000000c7919 */ /* 0x000ee20000002500 */
[----:B0-----:R-:W0:Y:S01]  /*8320*/  LDC.64 R10, c[0x0][0x628] ;  /* 0x00018a00ff0a7b82 */ /* 0x001e220000000a00 */
[----:B------:R-:W-:Y:S01]  /*8330*/  ULDC UR4, c[0x0][0x150] ;  /* 0x0000540000047ab9 */ /* 0x000fe20000000800 */
[----:B------:R-:W-:Y:S01]  /*8340*/  IMAD.MOV.U32 R8, RZ, RZ, R16 ;  /* 0x000000ffff087224 */ /* 0x000fe200078e0010 */
[----:B------:R-:W0:Y:S01]  /*8350*/  S2R R24, SR_CTAID.Y ;  /* 0x0000000000187919 */ /* 0x000e220000002600 */
[----:B------:R-:W-:-:S04]  /*8360*/  IMAD.MOV.U32 R9, RZ, RZ, R17 ;  /* 0x000000ffff097224 */ /* 0x000fc800078e0011 */
[----:B------:R-:W1:Y:S08]  /*8370*/  LDC R21, c[0x0][0x144] ;  /* 0x00005100ff157b82 */ /* 0x000e700000000800 */
[----:B------:R-:W1:Y:S08]  /*8380*/  LDC R0, c[0x0][0x630] ;  /* 0x00018c00ff007b82 */ /* 0x000e700000000800 */
[----:B------:R-:W1:Y:S01]  /*8390*/  LDC.64 R14, c[0x0][0x620] ;  /* 0x00018800ff0e7b82 */ /* 0x000e620000000a00 */
[----:B0-----:R-:W-:-:S04]  /*83a0*/  ISETP.NE.U32.AND P0, PT, R10, RZ, PT ;  /* 0x000000ff0a00720c */ /* 0x001fc80003f05070 */
[----:B------:R-:W-:Y:S02]  /*83b0*/  ISETP.NE.AND.EX P0, PT, R11, RZ, PT, P0 ;  /* 0x000000ff0b00720c */ /* 0x000fe40003f05300 */
[----:B---3--:R-:W-:-:S05]  /*83c0*/  I2FP.F32.U32 R3, R12 ;  /* 0x0000000c00037245 */ /* 0x008fca0000201000 */
[----:B------:R-:W-:-:S04]  /*83d0*/  FMUL R3, R3, UR4 ;  /* 0x0000000403037c20 */ /* 0x000fc80008400000 */
[----:B------:R0:W3:Y:S02]  /*83e0*/  F2I.U32.TRUNC.NTZ R20, R3 ;  /* 0x0000000300147305 */ /* 0x0000e4000020f000 */
[----:B------:R-:W-:Y:S05]  /*83f0*/  @!P0 BRA `(.L_x_294) ;  /* 0x0000000000288947 */ /* 0x000fea0003800000 */
[----:B0-----:R-:W0:Y:S02]  /*8400*/  LDC R3, c[0x0][0x634] ;  /* 0x00018d00ff037b82 */ /* 0x001e240000000800 */
        /* <DEDUP_REMOVED lines=9> */
.L_x_294:
[----:B------:R-:W2:Y:S01]  /*84a0*/  LDC.64 R28, c[0x0][0x640] ;  /* 0x00019000ff1c7b82 */ /* 0x000ea20000000a00 */
[-CC-:B-1----:R-:W-:Y:S01]  /*84b0*/  SHF.R.U64 R22, R8, R0.reuse, R9.reuse ;  /* 0x0000000008167219 */ /* 0x182fe20000001209 */
[----:B---3--:R-:W-:Y:S01]  /*84c0*/  IMAD.MOV R20, RZ, RZ, -R20 ;  /* 0x000000ffff147224 */ /* 0x008fe200078e0a14 */
[----:B------:R-:W-:Y:S01]  /*84d0*/  SHF.R.U32.HI R0, RZ, R0, R9 ;  /* 0x00000000ff007219 */ /* 0x000fe20000011609 */
[----:B------:R-:W-:Y:S01]  /*84e0*/  ULDC UR4, c[0x0][0x154] ;  /* 0x0000550000047ab9 */ /* 0x000fe20000000800 */
[----:B0-----:R-:W-:Y:S01]  /*84f0*/  IADD3 R3, P0, RZ, -R22, RZ ;  /* 0x80000016ff037210 */ /* 0x001fe20007f1e0ff */
[----:B------:R-:W-:Y:S02]  /*8500*/  IMAD R21, R21, R20, R12 ;  /* 0x0000001415157224 */ /* 0x000fe400078e020c */
[----:B------:R-:W0:Y:S01]  /*8510*/  LDC R6, c[0x0][0x618] ;  /* 0x00018600ff067b82 */ /* 0x000e220000000800 */
[----:B------:R-:W-:Y:S02]  /*8520*/  IMAD.MOV.U32 R7, RZ, RZ, 0x1 ;  /* 0x00000001ff077424 */ /* 0x000fe400078e00ff */
[----:B------:R-:W-:-:S04]  /*8530*/  IMAD.X R5, RZ, RZ, ~R0, P0 ;  /* 0x000000ffff057224 */ /* 0x000fc800000e0e00 */
[-C--:B------:R-:W-:Y:S01]  /*8540*/  IMAD R0, R5, R14.reuse, RZ ;  /* 0x0000000e05007224 */ /* 0x080fe200078e02ff */
[----:B------:R-:W1:Y:S01]  /*8550*/  LDC R8, c[0x0][0x608] ;  /* 0x00018200ff087b82 */ /* 0x000e620000000800 */
[----:B------:R-:W-:-:S04]  /*8560*/  IMAD.WIDE.U32 R4, R3, R14, R16 ;  /* 0x0000000e03047225 */ /* 0x000fc800078e0010 */
[----:B------:R-:W-:Y:S01]  /*8570*/  IMAD R3, R3, R15, R0 ;  /* 0x0000000f03037224 */ /* 0x000fe200078e0200 */
[----:B------:R-:W-:Y:S02]  /*8580*/  I2FP.F32.U32 R0, R24 ;  /* 0x0000001800007245 */ /* 0x000fe40000201000 */
[----:B------:R-:W3:Y:S01]  /*8590*/  LDC R26, c[0x0][0x658] ;  /* 0x00019600ff1a7b82 */ /* 0x000ee20000000800 */
[----:B------:R-:W-:Y:S01]  /*85a0*/  IMAD.IADD R3, R5, 0x1, R3 ;  /* 0x0000000105037824 */ /* 0x000fe200078e0203 */
[----:B--2---:R-:W-:Y:S01]  /*85b0*/  ISETP.NE.U32.AND P0, PT, R28, RZ, PT ;  /* 0x000000ff1c00720c */ /* 0x004fe20003f05070 */
[----:B------:R-:W-:Y:S01]  /*85c0*/  FMUL R0, R0, UR4 ;  /* 0x0000000400007c20 */ /* 0x000fe20008400000 */
[----:B------:R-:W-:Y:S02]  /*85d0*/  IMAD.MOV.U32 R5, RZ, RZ, -0x1 ;  /* 0xffffffffff057424 */ /* 0x000fe400078e00ff */
[----:B------:R-:W-:Y:S01]  /*85e0*/  ISETP.NE.AND.EX P0, PT, R29, RZ, PT, P0 ;  /* 0x000000ff1d00720c */ /* 0x000fe20003f05300 */
[----:B------:R2:W2:Y:S01]  /*85f0*/  F2I.U32.TRUNC.NTZ R13, R0 ;  /* 0x00000000000d7305 */ /* 0x0004a2000020f000 */
[----:B------:R-:W2:Y:S01]  /*8600*/  LDC R15, c[0x0][0x148] ;  /* 0x00005200ff0f7b82 */ /* 0x000ea20000000800 */
[----:B0-----:R-:W-:-:S02]  /*8610*/  SHF.R.U64 R12, R4, R6, R3 ;  /* 0x00000006040c7219 */ /* 0x001fc40000001203 */
[----:B------:R-:W-:-:S05]  /*8620*/  SHF.R.U32.HI R3, RZ, R6, R3 ;  /* 0x00000006ff037219 */ /* 0x000fca0000011603 */
[----:B------:R-:W0:Y:S01]  /*8630*/  LDC R20, c[0x0][0x600] ;  /* 0x00018000ff147b82 */ /* 0x000e220000000800 */
[-CC-:B-1----:R-:W-:Y:S02]  /*8640*/  SHF.R.U64 R10, R12, R8.reuse, R3.reuse ;  /* 0x000000080c0a7219 */ /* 0x182fe40000001203 */
[----:B------:R-:W-:-:S05]  /*8650*/  SHF.R.U32.HI R3, RZ, R8, R3 ;  /* 0x00000008ff037219 */ /* 0x000fca0000011603 */
[----:B------:R-:W1:Y:S01]  /*8660*/  LDC R27, c[0x0][0x648] ;  /* 0x00019200ff1b7b82 */ /* 0x000e620000000800 */
[-C--:B---3--:R-:W-:Y:S02]  /*8670*/  SHF.L.U32 R4, R5, R26.reuse, RZ ;  /* 0x0000001a05047219 */ /* 0x088fe400000006ff */
[--C-:B------:R-:W-:Y:S02]  /*8680*/  SHF.R.U64 R14, R10, R26, R3.reuse ;  /* 0x0000001a0a0e7219 */ /* 0x100fe40000001203 */
[----:B------:R-:W-:Y:S02]  /*8690*/  LOP3.LUT R25, RZ, R4, RZ, 0x33, !PT ;  /* 0x00000004ff197212 */ /* 0x000fe400078e33ff */
[-C--:B------:R-:W-:Y:S01]  /*86a0*/  SHF.R.U32.HI R5, RZ, R26.reuse, R3 ;  /* 0x0000001aff057219 */ /* 0x080fe20000011603 */
[----:B------:R-:W3:Y:S01]  /*86b0*/  LDC R30, c[0x0][0x638] ;  /* 0x00018e00ff1e7b82 */ /* 0x000ee20000000800 */
[----:B------:R-:W-:Y:S01]  /*86c0*/  SHF.L.U32 R154, R7, R26, RZ ;  /* 0x0000001a079a7219 */ /* 0x000fe200000006ff */
[----:B------:R-:W-:-:S06]  /*86d0*/  IMAD.MOV.U32 R4, RZ, RZ, R14 ;  /* 0x000000ffff047224 */ /* 0x000fcc00078e000e */
[----:B------:R-:W0:Y:S01]  /*86e0*/  LDC R31, c[0x0][0x610] ;  /* 0x00018400ff1f7b82 */ /* 0x000e220000000800 */
        /* <DEDUP_REMOVED lines=11> */
.L_x_295:
[----:B------:R-:W-:Y:S01]  /*87a0*/  ISETP.NE.AND P0, PT, R2, 0x1, PT ;  /* 0x000000010200780c */ /* 0x000fe20003f05270 */
[----:B0-----:R-:W-:Y:S01]  /*87b0*/  VIADD R7, R20, 0xffffffff ;  /* 0xffffffff14077836 */ /* 0x001fe20000000000 */
[----:B-12---:R-:W-:Y:S01]  /*87c0*/  SHF.R.U64 R0, R4, R27, R5 ;  /* 0x0000001b04007219 */ /* 0x006fe20000001205 */
[----:B------:R-:W-:Y:S01]  /*87d0*/  IMAD.MOV R13, RZ, RZ, -R13 ;  /* 0x000000ffff0d7224 */ /* 0x000fe200078e0a0d */
[----:B------:R-:W-:Y:S01]  /*87e0*/  LOP3.LUT R5, R10, R25, RZ, 0xc0, !PT ;  /* 0x000000190a057212 */ /* 0x000fe200078ec0ff */
[----:B------:R-:W-:Y:S02]  /*87f0*/  IMAD.MOV.U32 R4, RZ, RZ, 0x1 ;  /* 0x00000001ff047424 */ /* 0x000fe400078e00ff */
[----:B------:R-:W-:Y:S02]  /*8800*/  IMAD.MOV R3, RZ, RZ, -R0 ;  /* 0x000000ffff037224 */ /* 0x000fe400078e0a00 */
[----:B------:R-:W-:Y:S01]  /*8810*/  IMAD R154, R154, R0, R5 ;  /* 0x000000009a9a7224 */ /* 0x000fe200078e0205 */
[----:B------:R-:W-:Y:S01]  /*8820*/  LOP3.LUT R5, R12, R7, RZ, 0xc0, !PT ;  /* 0x000000070c057212 */ /* 0x000fe200078ec0ff */
[----:B---3--:R-:W-:-:S02]  /*8830*/  IMAD R0, R3, R30, R14 ;  /* 0x0000001e03007224 */ /* 0x008fc400078e020e */
[----:B------:R-:W-:Y:S02]  /*8840*/  @P0 IMAD R21, R15, R13, R24 ;  /* 0x0000000d0f150224 */ /* 0x000fe400078e0218 */
[----:B------:R-:W-:Y:S01]  /*8850*/  IMAD R3, R0, R20, R5 ;  /* 0x0000001400037224 */ /* 0x000fe200078e0205 */
[----:B------:R-:W-:Y:S01]  /*8860*/  PRMT R0, R4, 0x7610, R0 ;  /* 0x0000761004007816 */ /* 0x000fe20000000000 */
[----:B------:R-:W-:-:S05]  /*8870*/  IMAD R154, R154, R31, R21 ;  /* 0x0000001f9a9a7224 */ /* 0x000fca00078e0215 */
[----:B------:R-:W-:Y:S02]  /*8880*/  SEL R153, R3, R154, !P0 ;  /* 0x0000009a03997207 */ /* 0x000fe40004000000 */
[----:B------:R-:W-:-:S07]  /*8890*/  SEL R154, R154, R3, !P0 ;  /* 0x000000039a9a7207 */ /* 0x000fce0004000000 */
.L_x_293:
[----:B------:R-:W-:-:S13]  /*88a0*/  LOP3.LUT P0, RZ, R0, 0xff, RZ, 0xc0, !PT ;  /* 0x000000ff00ff7812 */ /* 0x000fda000780c0ff */
[----:B------:R-:W-:Y:S05]  /*88b0*/  @P0 BRA `(.L_x_296) ;  /* 0xffffff8800540947 */ /* 0x000fea000383ffff */
[----:B------:R-:W-:Y:S05]  /*88c0*/  EXIT ;  /* 0x000000000000794d */ /* 0x000fea0003800000 */
.L_x_7:
[----:B0-----:R-:W-:Y:S01]  /*88d0*/  ULDC.64 UR4, c[0x0][0x650] ;  /* 0x0001940000047ab9 */ /* 0x001fe20000000a00 */
        /* <DEDUP_REMOVED lines=25> */
.L_x_298:
[----:B------:R-:W0:Y:S01]  /*8a70*/  LDC.64 R28, c[0x0][0x640] ;  /* 0x00019000ff1c7b82 */ /* 0x000e220000000a00 */
[-CC-:B------:R-:W-:Y:S01]  /*8a80*/  SHF.R.U64 R22, R12, R6.reuse, R13.reuse ;  /* 0x000000060c167219 */ /* 0x180fe2000000120d */
[----:B------:R-:W-:Y:S01]  /*8a90*/  IMAD.MOV.U32 R30, RZ, RZ, 0x1 ;  /* 0x00000001ff1e7424 */ /* 0x000fe200078e00ff */
[----:B------:R-:W-:Y:S02]  /*8aa0*/  SHF.R.U32.HI R6, RZ, R6, R13 ;  /* 0x00000006ff067219 */ /* 0x000fe4000001160d */
        /* <DEDUP_REMOVED lines=8> */
[----:B------:R-:W-:Y:S01]  /*8b30*/  IMAD.IADD R9, R9, 0x1, R11 ;  /* 0x0000000109097824 */ /* 0x000fe200078e020b */
[----:B0-----:R-:W-:-:S04]  /*8b40*/  ISETP.NE.U32.AND P0, PT, R28, RZ, PT ;  /* 0x000000ff1c00720c */ /* 0x001fc80003f05070 */
[----:B------:R-:W-:Y:S02]  /*8b50*/  ISETP.NE.AND.EX P0, PT, R29, RZ, PT, P0 ;  /* 0x000000ff1d00720c */ /* 0x000fe40003f05300 */
[----:B------:R-:W0:Y:S01]  /*8b60*/  LDC R20, c[0x0][0x600] ;  /* 0x00018000ff147b82 */ /* 0x000e220000000800 */
[-CC-:B-1----:R-:W-:Y:S01]  /*8b70*/  SHF.R.U64 R14, R8, R10.reuse, R9.reuse ;  /* 0x0000000a080e7219 */ /* 0x182fe20000001209 */
[----:B------:R-:W-:Y:S01]  /*8b80*/  IMAD.MOV.U32 R8, RZ, RZ, -0x1 ;  /* 0xffffffffff087424 */ /* 0x000fe200078e00ff */
[----:B------:R-:W-:-:S05]  /*8b90*/  SHF.R.U32.HI R9, RZ, R10, R9 ;  /* 0x0000000aff097219 */ /* 0x000fca0000011609 */
[----:B------:R-:W1:Y:S01]  /*8ba0*/  LDC R26, c[0x0][0x648] ;  /* 0x00019200ff1a7b82 */ /* 0x000e620000000800 */
[-CC-:B--2---:R-:W-:Y:S02]  /*8bb0*/  SHF.R.U64 R21, R14, R12.reuse, R9.reuse ;  /* 0x0000000c0e157219 */ /* 0x184fe40000001209 */
[----:B------:R-:W-:-:S05]  /*8bc0*/  SHF.R.U32.HI R6, RZ, R12, R9 ;  /* 0x0000000cff067219 */ /* 0x000fca0000011609 */
[----:B------:R-:W2:Y:S01]  /*8bd0*/  LDC R27, c[0x0][0x638] ;  /* 0x00018e00ff1b7b82 */ /* 0x000ea20000000800 */
[-C--:B---3--:R-:W-:Y:S02]  /*8be0*/  SHF.L.U32 R8, R8, R25.reuse, RZ ;  /* 0x0000001908087219 */ /* 0x088fe400000006ff */
[-CC-:B------:R-:W-:Y:S02]  /*8bf0*/  SHF.R.U64 R23, R21, R25.reuse, R6.reuse ;  /* 0x0000001915177219 */ /* 0x180fe40000001206 */
[----:B------:R-:W-:Y:S02]  /*8c00*/  LOP3.LUT R32, RZ, R8, RZ, 0x33, !PT ;  /* 0x00000008ff207212 */ /* 0x000fe400078e33ff */
[----:B------:R-:W-:Y:S01]  /*8c10*/  SHF.R.U32.HI R9, RZ, R25, R6 ;  /* 0x00000019ff097219 */ /* 0x000fe20000011606 */
[----:B------:R-:W3:Y:S01]  /*8c20*/  LDC R31, c[0x0][0x610] ;  /* 0x00018400ff1f7b82 */ /* 0x000ee20000000800 */
[----:B------:R-:W-:Y:S01]  /*8c30*/  IMAD.MOV.U32 R8, RZ, RZ, R23 ;  /* 0x000000ffff087224 */ /* 0x000fe200078e0017 */
[----:B------:R-:W-:Y:S06]  /*8c40*/  @!P0 BRA `(.L_x_299) ;  /* 0x0000000000288947 */ /* 0x000fec0003800000 */
        /* <DEDUP_REMOVED lines=10> */
.L_x_299:
[----:B------:R-:W-:Y:S02]  /*8cf0*/  ISETP.NE.AND P0, PT, R2, 0x1, PT ;  /* 0x000000010200780c */ /* 0x000fe40003f05270 */
[----:B-1----:R-:W-:Y:S01]  /*8d00*/  SHF.R.U64 R6, R8, R26, R9 ;  /* 0x0000001a08067219 */ /* 0x002fe20000001209 */
[----:B0-----:R-:W-:Y:S01]  /*8d10*/  VIADD R9, R20, 0xffffffff ;  /* 0xffffffff14097836 */ /* 0x001fe20000000000 */
[----:B------:R-:W-:Y:S02]  /*8d20*/  SHF.L.U32 R30, R30, R25, RZ ;  /* 0x000000191e1e7219 */ /* 0x000fe400000006ff */
[----:B------:R-:W-:Y:S01]  /*8d30*/  LOP3.LUT R5, R21, R32, RZ, 0xc0, !PT ;  /* 0x0000002015057212 */ /* 0x000fe200078ec0ff */
[----:B------:R-:W-:-:S04]  /*8d40*/  IMAD.MOV R8, RZ, RZ, -R6 ;  /* 0x000000ffff087224 */ /* 0x000fc800078e0a06 */
[----:B------:R-:W-:Y:S01]  /*8d50*/  IMAD R6, R30, R6, R5 ;  /* 0x000000061e067224 */ /* 0x000fe200078e0205 */
[----:B------:R-:W-:Y:S01]  /*8d60*/  LOP3.LUT R5, R14, R9, RZ, 0xc0, !PT ;  /* 0x000000090e057212 */ /* 0x000fe200078ec0ff */
[----:B------:R-:W-:Y:S02]  /*8d70*/  @P0 IMAD R3, R7, R24, R4 ;  /* 0x0000001807030224 */ /* 0x000fe400078e0204 */
[----:B--2---:R-:W-:Y:S02]  /*8d80*/  IMAD R4, R8, R27, R23 ;  /* 0x0000001b08047224 */ /* 0x004fe400078e0217 */
[----:B---3--:R-:W-:Y:S02]  /*8d90*/  IMAD R3, R6, R31, R3 ;  /* 0x0000001f06037224 */ /* 0x008fe400078e0203 */
[----:B------:R-:W-:Y:S02]  /*8da0*/  IMAD R4, R4, R20, R5 ;  /* 0x0000001404047224 */ /* 0x000fe400078e0205 */
[----:B------:R-:W-:-:S02]  /*8db0*/  IMAD.MOV.U32 R8, RZ, RZ, 0x1 ;  /* 0x00000001ff087424 */ /* 0x000fc400078e00ff */
[----:B------:R-:W-:Y:S01]  /*8dc0*/  IMAD.MOV.U32 R6, RZ, RZ, R22 ;  /* 0x000000ffff067224 */ /* 0x000fe200078e0016 */
[----:B------:R-:W-:Y:S02]  /*8dd0*/  SEL R20, R4, R3, !P0 ;  /* 0x0000000304147207 */ /* 0x000fe40004000000 */
[----:B------:R-:W-:-:S07]  /*8de0*/  SEL R21, R3, R4, !P0 ;  /* 0x0000000403157207 */ /* 0x000fce0004000000 */
.L_x_297:
[----:B------:R-:W-:-:S08]  /*8df0*/  NOP ;  /* 0x0000000000007918 */ /* 0x000fd00000000000 */
[----:B------:R-:W0:-:S00]  /*8e00*/  USETMAXREG.DEALLOC.CTAPOOL 0x28 ;  /* 0x00000028000079c8 */ /* 0x000e0000080e0500 */
[----:B0-----:R-:W-:-:S13]  /*8e10*/  ISETP.NE.AND P0, PT, R0, RZ, PT ;  /* 0x000000ff0000720c */ /* 0x001fda0003f05270 */
[----:B------:R-:W-:Y:S05]  /*8e20*/  @P0 EXIT ;  /* 0x000000000000094d */ /* 0x000fea0003800000 */
[----:B------:R-:W-:Y:S01]  /*8e30*/  LOP3.LUT P0, RZ, R8, 0xff, RZ, 0xc0, !PT ;  /* 0x000000ff08ff7812 */ /* 0x000fe2000780c0ff */
[----:B------:R-:W-:Y:S02]  /*8e40*/  IMAD.MOV.U32 R0, RZ, RZ, 0x1 ;  /* 0x00000001ff007424 */ /* 0x000fe400078e00ff */
[----:B------:R-:W-:-:S10]  /*8e50*/  IMAD.MOV.U32 R3, RZ, RZ, RZ ;  /* 0x000000ffff037224 */ /* 0x000fd400078e00ff */
[----:B------:R-:W-:Y:S05]  /*8e60*/  @!P0 BRA `(.L_x_300) ;  /* 0x0000000c00488947 */ /* 0x000fea0003800000 */
[----:B------:R-:W0:Y:S01]  /*8e70*/  LDC R0, c[0x0][0x28c] ;  /* 0x0000a300ff007b82 */ /* 0x000e220000000800 */
[----:B------:R-:W1:Y:S01]  /*8e80*/  S2R R11, SR_CgaCtaId ;  /* 0x00000000000b7919 */ /* 0x000e620000008800 */
[----:B------:R-:W-:Y:S01]  /*8e90*/  ULDC UR5, c[0x0][0x658] ;  /* 0x0001960000057ab9 */ /* 0x000fe20000000800 */
[----:B------:R-:W-:Y:S01]  /*8ea0*/  UMOV UR7, 0xffffffff ;  /* 0xffffffff00077882 */ /* 0x000fe20000000000 */
[----:B------:R-:W-:Y:S01]  /*8eb0*/  ULDC UR6, c[0x0][0xc] ;  /* 0x0000030000067ab9 */ /* 0x000fe20000000800 */
[----:B------:R-:W-:Y:S01]  /*8ec0*/  USHF.L.U32 UR8, UR7, UR5, URZ ;  /* 0x0000000507087299 */ /* 0x000fe2000800063f */
[----:B------:R-:W-:Y:S01]  /*8ed0*/  BSSY B0, `(.L_x_300) ;  /* 0x00000cb000007945 */ /* 0x000fe20003800000 */
[----:B------:R-:W-:Y:S01]  /*8ee0*/  UMOV UR9, 0x1 ;  /* 0x0000000100097882 */ /* 0x000fe20000000000 */
[----:B------:R-:W-:Y:S01]  /*8ef0*/  ULDC UR7, c[0x0][0x10] ;  /* 0x0000040000077ab9 */ /* 0x000fe20000000800 */
[----:B------:R-:W-:Y:S01]  /*8f00*/  USHF.L.U32 UR18, UR9, UR5, URZ ;  /* 0x0000000509127299 */ /* 0x000fe2000800063f */
[----:B------:R-:W-:Y:S01]  /*8f10*/  IMAD.MOV.U32 R9, RZ, RZ, 0x1 ;  /* 0x00000001ff097424 */ /* 0x000fe200078e00ff */
[----:B------:R-:W-:Y:S01]  /*8f20*/  UIMAD.WIDE.U32 UR6, UR6, UR7, URZ ;  /* 0x00000007060672a5 */ /* 0x000fe2000f8e003f */
[----:B------:R-:W-:Y:S01]  /*8f30*/  LOP3.LUT R8, R19, 0x2, RZ, 0xfc, !PT ;  /* 0x0000000213087812 */ /* 0x000fe200078efcff */
[----:B------:R-:W-:Y:S01]  /*8f40*/  ULDC UR5, c[0x0][0x14] ;  /* 0x0000050000057ab9 */ /* 0x000fe20000000800 */
[----:B------:R-:W-:Y:S01]  /*8f50*/  ULDC UR4, c[0x0][0x600] ;  /* 0x0001800000047ab9 */ /* 0x000fe20000000800 */
[----:B------:R-:W-:-:S02]  /*8f60*/  UIMAD.WIDE.U32 UR22, UR6, UR5, URZ ;  /* 0x00000005061672a5 */ /* 0x000fc4000f8e003f */
[----:B------:R-:W-:Y:S02]  /*8f70*/  UIMAD UR13, UR7, UR5, URZ ;  /* 0x00000005070d72a4 */ /* 0x000fe4000f8e023f */
[----:B------:R-:W-:Y:S02]  /*8f80*/  UIADD3 UR4, UR4, -0x1, URZ ;  /* 0xffffffff04047890 */ /* 0x000fe4000fffe03f */
[----:B------:R-:W-:Y:S02]  /*8f90*/  ULOP3.LUT UR17, URZ, UR8, URZ, 0x33, !UPT ;  /* 0x000000083f117292 */ /* 0x000fe4000f8e333f */
[----:B------:R-:W-:Y:S01]  /*8fa0*/  UIADD3 UR13, UR23, UR13, URZ ;  /* 0x0000000d170d7290 */ /* 0x000fe2000fffe03f */
[----:B0-----:R-:W-:Y:S01]  /*8fb0*/  VIADD R0, R0, 0x1f ;  /* 0x0000001f00007836 */ /* 0x001fe20000000000 */
[----:B------:R-:W-:-:S04]  /*8fc0*/  ULDC.64 UR24, c[0x0][0x198] ;  /* 0x0000660000187ab9 */ /* 0x000fc80000000a00 */
[----:B------:R-:W-:-:S04]  /*8fd0*/  SHF.R.S32.HI R3, RZ, 0x1f, R0 ;  /* 0x0000001fff037819 */ /* 0x000fc80000011400 */
[----:B------:R-:W-:Y:S01]  /*8fe0*/  LEA.HI R10, R3, R0, RZ, 0x5 ;  /* 0x00000000030a7211 */ /* 0x000fe200078f28ff */
[C---:B-1----:R-:W-:Y:S02]  /*8ff0*/  IMAD.SHL.U32 R4, R11.reuse, 0x800, RZ ;  /* 0x000008000b047824 */ /* 0x042fe400078e00ff */
[----:B------:R-:W-:Y:S01]  /*9000*/  IMAD.SHL.U32 R11, R11, 0x40, RZ ;  /* 0x000000400b0b7824 */ /* 0x000fe200078e00ff */
[----:B------:R-:W-:Y:S01]  /*9010*/  SHF.R.S32.HI R10, RZ, 0x5, R10 ;  /* 0x00000005ff0a7819 */ /* 0x000fe2000001140a */
[----:B------:R-:W-:Y:S01]  /*9020*/  IMAD.MOV.U32 R0, RZ, RZ, 0x1 ;  /* 0x00000001ff007424 */ /* 0x000fe200078e00ff */
[----:B------:R-:W-:Y:S01]  /*9030*/  LOP3.LUT R4, R4, 0x800, RZ, 0xc0, !PT ;  /* 0x0000080004047812 */ /* 0x000fe200078ec0ff */
[----:B------:R-:W-:Y:S01]  /*9040*/  IMAD.MOV.U32 R3, RZ, RZ, RZ ;  /* 0x000000ffff037224 */ /* 0x000fe200078e00ff */
[----:B------:R-:W-:Y:S01]  /*9050*/  LOP3.LUT R11, R11, 0x40, RZ, 0xc0, !PT ;  /* 0x000000400b0b7812 */ /* 0x000fe200078ec0ff */
[----:B------:R-:W-:Y:S01]  /*9060*/  VIADD R13, R10, 0x1 ;  /* 0x000000010a0d7836 */ /* 0x000fe20000000000 */
[----:B------:R-:W-:-:S07]  /*9070*/  LOP3.LUT R12, R4, 0xa100, RZ, 0xfc, !PT ;  /* 0x0000a100040c7812 */ /* 0x000fce00078efcff */
.L_x_311:
[----:B------:R-:W-:-:S03]  /*9080*/  UMOV UR5, 0xffffffff ;  /* 0xffffffff00057882 */ /* 0x000fc60000000000 */
[----:B------:R-:W-:Y:S05]  /*9090*/  BRA.DIV UR5, `(.L_x_301) ;  /* 0x0000000e05c87947 */ /* 0x000fea000b800000 */
[----:B------:R-:W-:-:S13]  /*90a0*/  ELECT P6, URZ, PT ;  /* 0x00000000003f782f */ /* 0x000fda00038c0000 */
.L_x_323:
[----:B------:R-:W0:Y:S01]  /*90b0*/  LDC R4, c[0x0][0x28c] ;  /* 0x0000a300ff047b82 */ /* 0x000e220000000800 */
[----:B------:R-:W-:Y:S01]  /*90c0*/  BSSY B1, `(.L_x_302) ;  /* 0x0000038000017945 */ /* 0x000fe20003800000 */
[----:B0-----:R-:W-:-:S13]  /*90d0*/  ISETP.LT.OR P6, PT, R4, 0x1, !P6 ;  /* 0x000000010400780c */ /* 0x001fda00077c1670 */
[----:B------:R-:W-:Y:S05]  /*90e0*/  @P6 BRA `(.L_x_303) ;  /* 0x0000000000d46947 */ /* 0x000fea0003800000 */
[----:B------:R-:W-:Y:S02]  /*90f0*/  IMAD R20, R20, 0x80, R11 ;  /* 0x0000008014147824 */ /* 0x000fe400078e020b */
[----:B------:R-:W-:Y:S02]  /*9100*/  IMAD.SHL.U32 R21, R21, 0x100, RZ ;  /* 0x0000010015157824 */ /* 0x000fe400078e00ff */
[----:B------:R-:W-:Y:S02]  /*9110*/  IMAD.MOV.U32 R24, RZ, RZ, RZ ;  /* 0x000000ffff187224 */ /* 0x000fe400078e00ff */
[----:B------:R-:W-:Y:S02]  /*9120*/  IMAD.MOV.U32 R4, RZ, RZ, R13 ;  /* 0x000000ffff047224 */ /* 0x000fe400078e000d */
[----:B------:R-:W-:Y:S02]  /*9130*/  IMAD.MOV.U32 R5, RZ, RZ, R0 ;  /* 0x000000ffff057224 */ /* 0x000fe400078e0000 */
[----:B------:R-:W-:-:S07]  /*9140*/  IMAD.MOV.U32 R7, RZ, RZ, R3 ;  /* 0x000000ffff077224 */ /* 0x000fce00078e0003 */
.L_x_306:
[----:B------:R-:W0:Y:S01]  /*9150*/  S2R R15, SR_CgaCtaId ;  /* 0x00000000000f7919 */ /* 0x000e220000008800 */
[----:B------:R-:W-:Y:S02]  /*9160*/  MOV R14, 0x400 ;  /* 0x00000400000e7802 */ /* 0x000fe40000000f00 */
[----:B------:R-:W-:Y:S02]  /*9170*/  LOP3.LUT P1, RZ, R18, 0x7f, RZ, 0xc0, !PT ;  /* 0x0000007f12ff7812 */ /* 0x000fe4000782c0ff */
[----:B0-----:R-:W-:Y:S02]  /*9180*/  LEA R22, R15, R14, 0x18 ;  /* 0x0000000e0f167211 */ /* 0x001fe400078ec0ff */
[----:B------:R-:W-:-:S09]  /*9190*/  SHF.L.U32 R14, R5, 0x1f, RZ ;  /* 0x0000001f050e7819 */ /* 0x000fd200000006ff */
[----:B------:R-:W0:Y:S01]  /*91a0*/  @!P1 LDC R15, c[0x0][0x500] ;  /* 0x00014000ff0f9b82 */ /* 0x000e220000000800 */
[----:B------:R-:W-:-:S04]  /*91b0*/  IMAD R23, R7, 0x8, R22 ;  /* 0x0000000807177824 */ /* 0x000fc800078e0216 */
[----:B------:R-:W1:Y:S02]  /*91c0*/  SYNCS.PHASECHK.TRANS64.TRYWAIT P0, [R23+URZ+0x28], R14 ;  /* 0x0000280e170075a7 */ /* 0x000e64000800017f */
[----:B-1----:R-:W-:Y:S05]  /*91d0*/  @!P0 BRA `(.L_x_304) ;  /* 0x0000000c00988947 */ /* 0x002fea0003800000 */
.L_x_324:
[----:B-1----:R-:W-:Y:S01]  /*91e0*/  PRMT R14, R8, 0x9910, RZ ;  /* 0x00009910080e7816 */ /* 0x002fe200000000ff */
[----:B0-----:R0:W-:Y:S03]  /*91f0*/  @!P1 SYNCS.ARRIVE.TRANS64 RZ, [R23+URZ], R15 ;  /* 0x0000000f17ff99a7 */ /* 0x0011e6000800003f */
[----:B------:R-:W-:-:S13]  /*9200*/  ISETP.NE.AND P0, PT, R14, 0x2, PT ;  /* 0x000000020e00780c */ /* 0x000fda0003f05270 */
[----:B0-----:R-:W-:Y:S05]  /*9210*/  @P0 BRA `(.L_x_305) ;  /* 0x0000000000040947 */ /* 0x001fea0003800000 */
[----:B------:R-:W-:Y:S01]  /*9220*/  BPT.TRAP 0x1 ;  /* 0x000000040000795c */ /* 0x000fe20000300000 */
.L_x_305:
[----:B------:R-:W-:Y:S01]  /*9230*/  R2UR UR19, R22 ;  /* 0x00000000161372ca */ /* 0x000fe200000e0000 */
[----:B------:R-:W-:Y:S01]  /*9240*/  IMAD R22, R7, 0x2000, R22 ;  /* 0x0000200007167824 */ /* 0x000fe200078e0216 */
[----:B------:R-:W-:Y:S01]  /*9250*/  R2UR UR9, R23 ;  /* 0x00000000170972ca */ /* 0x000fe200000e0000 */
[----:B------:R-:W-:Y:S01]  /*9260*/  IMAD R14, R7, 0x1000, R12 ;  /* 0x00001000070e7824 */ /* 0x000fe200078e020c */
[----:B------:R-:W-:Y:S01]  /*9270*/  UIADD3 UR6, UP0, UR24, 0xf0, URZ ;  /* 0x000000f018067890 */ /* 0x000fe2000ff1e03f */
[----:B------:R-:W-:Y:S01]  /*9280*/  VIADD R4, R4, 0xffffffff ;  /* 0xffffffff04047836 */ /* 0x000fe20000000000 */
[----:B------:R-:W-:Y:S01]  /*9290*/  R2UR UR5, R22 ;  /* 0x00000000160572ca */ /* 0x000fe200000e0000 */
[----:B------:R-:W-:Y:S01]  /*92a0*/  UIADD3 UR26, UP1, UR24, 0x1f0, URZ ;  /* 0x000001f0181a7890 */ /* 0x000fe2000ff3e03f */
[----:B------:R-:W-:Y:S01]  /*92b0*/  R2UR UR8, R14 ;  /* 0x000000000e0872ca */ /* 0x000fe200000e0000 */
[----:B------:R-:W-:Y:S01]  /*92c0*/  UIADD3.X UR7, URZ, UR25, URZ, UP0, !UPT ;  /* 0x000000193f077290 */ /* 0x000fe200087fe43f */
[----:B------:R-:W-:Y:S01]  /*92d0*/  R2UR UR11, R21 ;  /* 0x00000000150b72ca */ /* 0x000fe200000e0000 */
[----:B------:R-:W-:Y:S01]  /*92e0*/  VIADD R7, R7, 0x1 ;  /* 0x0000000107077836 */ /* 0x000fe20000000000 */
[----:B------:R-:W-:Y:S01]  /*92f0*/  R2UR UR10, R24 ;  /* 0x00000000180a72ca */ /* 0x000fe200000e0000 */
[----:B------:R-:W-:Y:S01]  /*9300*/  UIADD3.X UR27, URZ, UR25, URZ, UP1, !UPT ;  /* 0x000000193f1b7290 */ /* 0x000fe20008ffe43f */
[----:B------:R-:W-:Y:S01]  /*9310*/  R2UR UR12, R6 ;  /* 0x00000000060c72ca */ /* 0x000fe200000e0000 */
[----:B------:R-:W-:Y:S01]  /*9320*/  UMOV UR14, 0x0 ;  /* 0x00000000000e7882 */ /* 0x000fe20000000000 */
[----:B------:R-:W-:Y:S01]  /*9330*/  R2UR UR20, R20 ;  /* 0x00000000141472ca */ /* 0x000fe200000e0000 */
[----:B------:R-:W-:Y:S01]  /*9340*/  UMOV UR15, 0x10000000 ;  /* 0x10000000000f7882 */ /* 0x000fe20000000000 */
[----:B------:R-:W-:Y:S01]  /*9350*/  ISETP.GT.AND P1, PT, R4, 0x1, PT ;  /* 0x000000010400780c */ /* 0x000fe20003f24270 */
[----:B------:R-:W-:Y:S01]  /*9360*/  UIADD3 UR16, UR5, 0x100, URZ ;  /* 0x0000010005107890 */ /* 0x000fe2000fffe03f */
[----:B------:R-:W-:Y:S01]  /*9370*/  ISETP.NE.AND P0, PT, R7, 0x5, PT ;  /* 0x000000050700780c */ /* 0x000fe20003f05270 */
[----:B------:R-:W-:Y:S01]  /*9380*/  UIADD3 UR5, UR19, UR8, URZ ;  /* 0x0000000813057290 */ /* 0x000fe2000fffe03f */
[----:B------:R-:W-:Y:S01]  /*9390*/  VIADD R24, R24, 0x20 ;  /* 0x0000002018187836 */ /* 0x000fe20000000000 */
[----:B------:R-:W-:Y:S01]  /*93a0*/  UMOV UR21, 0x30000 ;  /* 0x0003000000157882 */ /* 0x000fe20000000000 */
[----:B------:R-:W-:-:S02]  /*93b0*/  SEL R14, RZ, 0x1, P0 ;  /* 0x00000001ff0e7807 */ /* 0x000fc40000000000 */
[----:B------:R-:W-:Y:S01]  /*93c0*/  UMOV UR8, UR16 ;  /* 0x0000001000087c82 */ /* 0x000fe20008000000 */
[----:B------:R-:W-:Y:S01]  /*93d0*/  SEL R7, R7, RZ, P0 ;  /* 0x000000ff07077207 */ /* 0x000fe20000000000 */
[----:B------:R0:W-:Y:S01]  /*93e0*/  UTMALDG.3D [UR8], [UR6], desc[UR14] ;  /* 0x00000e08060075b4 */ /* 0x0001e20008011000 */
[----:B------:R-:W-:Y:S01]  /*93f0*/  LOP3.LUT R5, R5, R14, RZ, 0x3c, !PT ;  /* 0x0000000e05057212 */ /* 0x000fe200078e3cff */
[----:B0-----:R-:W-:Y:S01]  /*9400*/  UMOV UR11, UR20 ;  /* 0x00000014000b7c82 */ /* 0x001fe20008000000 */
[----:B------:R-:W-:Y:S02]  /*9410*/  UMOV UR8, UR5 ;  /* 0x0000000500087c82 */ /* 0x000fe40008000000 */
[----:B------:R0:W-:Y:S02]  /*9420*/  UTMALDG.3D.MULTICAST [UR8], [UR26], UR21, desc[UR14] ;  /* 0x00000e081a0073b4 */ /* 0x0001e40008011815 */
[----:B0-----:R-:W-:Y:S05]  /*9430*/  @P1 BRA `(.L_x_306) ;  /* 0xfffffffc00441947 */ /* 0x001fea000383ffff */
.L_x_303:
[----:B------:R-:W-:Y:S05]  /*9440*/  BSYNC B1 ;  /* 0x0000000000017941 */ /* 0x000fea0003800000 */
.L_x_302:
[----:B------:R-:W-:Y:S01]  /*9450*/  LOP3.LUT P1, RZ, R9, 0xff, RZ, 0xc0, !PT ;  /* 0x000000ff09ff7812 */ /* 0x000fe2000782c0ff */
[C---:B------:R-:W-:Y:S01]  /*9460*/  IMAD.IADD R6, R10.reuse, 0x1, R3 ;  /* 0x000000010a067824 */ /* 0x040fe200078e0203 */
[----:B------:R-:W-:Y:S01]  /*9470*/  ULDC.64 UR6, c[0x0][0x650] ;  /* 0x0001940000067ab9 */ /* 0x000fe20000000a00 */
[----:B------:R-:W-:Y:S01]  /*9480*/  ISETP.GE.U32.AND P2, PT, R10, 0x5, PT ;  /* 0x000000050a00780c */ /* 0x000fe20003f46070 */
[----:B------:R-:W-:Y:S01]  /*9490*/  BSSY B1, `(.L_x_307) ;  /* 0x000006c000017945 */ /* 0x000fe20003800000 */
[----:B------:R-:W-:Y:S01]  /*94a0*/  IMAD.MOV.U32 R21, RZ, RZ, -0x1 ;  /* 0xffffffffff157424 */ /* 0x000fe200078e00ff */
[----:B------:R-:W-:Y:S01]  /*94b0*/  ISETP.GT.U32.AND P0, PT, R6, 0x4, PT ;  /* 0x000000040600780c */ /* 0x000fe20003f04070 */
[----:B------:R-:W-:Y:S01]  /*94c0*/  IMAD.MOV.U32 R20, RZ, RZ, -0x1 ;  /* 0xffffffffff147424 */ /* 0x000fe200078e00ff */
[----:B------:R-:W-:Y:S02]  /*94d0*/  PRMT R9, RZ, 0x7610, R9 ;  /* 0x00007610ff097816 */ /* 0x000fe40000000009 */
[----:B------:R-:W-:-:S03]  /*94e0*/  ISETP.LT.U32.AND P0, PT, R10, 0x5, P0 ;  /* 0x000000050a00780c */ /* 0x000fc60000701070 */
[----:B------:R-:W0:Y:S01]  /*94f0*/  @P1 S2R R5, SR_CgaCtaId ;  /* 0x0000000000051919 */ /* 0x000e220000008800 */
[----:B------:R-:W-:-:S04]  /*9500*/  @P1 MOV R4, 0x400 ;  /* 0x0000040000041802 */ /* 0x000fc80000000f00 */
[----:B0-----:R-:W-:Y:S01]  /*9510*/  @P1 LEA R3, R5, R4, 0x18 ;  /* 0x0000000405031211 */ /* 0x001fe200078ec0ff */
[----:B------:R-:W-:-:S03]  /*9520*/  IMAD.WIDE.U32 R4, R6, -0x33333333, RZ ;  /* 0xcccccccd06047825 */ /* 0x000fc600078e00ff */
[----:B------:R0:W-:Y:S01]  /*9530*/  @P1 SYNCS.ARRIVE.TRANS64.A1T0 RZ, [R3+URZ+0x68], RZ ;  /* 0x000068ff03ff19a7 */ /* 0x0001e2000810003f */
[----:B------:R-:W-:Y:S02]  /*9540*/  IADD3 R16, P1, R16, UR22, RZ ;  /* 0x0000001610107c10 */ /* 0x000fe4000ff3e0ff */
[----:B------:R-:W-:Y:S02]  /*9550*/  SHF.R.U32.HI R5, RZ, 0x2, R5 ;  /* 0x00000002ff057819 */ /* 0x000fe40000011605 */
[----:B------:R-:W-:Y:S02]  /*9560*/  IADD3.X R17, R17, UR13, RZ, P1, !PT ;  /* 0x0000000d11117c10 */ /* 0x000fe40008ffe4ff */
[----:B------:R-:W-:Y:S02]  /*9570*/  PRMT R4, RZ, 0x7610, R4 ;  /* 0x00007610ff047816 */ /* 0x000fe40000000004 */
[----:B0-----:R-:W-:Y:S02]  /*9580*/  SEL R3, RZ, 0x1, !P0 ;  /* 0x00000001ff037807 */ /* 0x001fe40004000000 */
[----:B------:R-:W-:-:S02]  /*9590*/  ISETP.GE.U32.AND P0, PT, R16, UR6, PT ;  /* 0x0000000610007c0c */ /* 0x000fc4000bf06070 */
[----:B------:R-:W-:Y:S01]  /*95a0*/  LOP3.LUT R0, R0, R3, RZ, 0x3c, !PT ;  /* 0x0000000300007212 */ /* 0x000fe200078e3cff */
[----:B------:R-:W-:Y:S01]  /*95b0*/  IMAD R3, R5, -0x5, R6 ;  /* 0xfffffffb05037824 */ /* 0x000fe200078e0206 */
[----:B------:R-:W-:Y:S01]  /*95c0*/  ISETP.GE.U32.AND.EX P0, PT, R17, UR7, PT, P0 ;  /* 0x0000000711007c0c */ /* 0x000fe2000bf06100 */
[----:B------:R-:W-:Y:S01]  /*95d0*/  IMAD.MOV.U32 R6, RZ, RZ, -0x1 ;  /* 0xffffffffff067424 */ /* 0x000fe200078e00ff */
[----:B------:R-:W-:-:S11]  /*95e0*/  @P2 LOP3.LUT R0, R0, 0x1, R5, 0x78, !PT ;  /* 0x0000000100002812 */ /* 0x000fd600078e7805 */
[----:B------:R-:W-:Y:S05]  /*95f0*/  @P0 BRA `(.L_x_308) ;  /* 0x0000000400540947 */ /* 0x000fea0003800000 */
[----:B------:R-:W0:Y:S01]  /*9600*/  S2R R15, SR_CTAID.X ;  /* 0x00000000000f7919 */ /* 0x000e220000002500 */
[----:B------:R-:W-:Y:S01]  /*9610*/  ULDC.64 UR6, c[0x0][0x628] ;  /* 0x00018a0000067ab9 */ /* 0x000fe20000000a00 */
[----:B------:R-:W-:Y:S01]  /*9620*/  ULDC UR8, c[0x0][0x630] ;  /* 0x00018c0000087ab9 */ /* 0x000fe20000000800 */
[----:B------:R-:W-:Y:S01]  /*9630*/  ISETP.NE.U32.AND P0, PT, RZ, UR6, PT ;  /* 0x00000006ff007c0c */ /* 0x000fe2000bf05070 */
[----:B------:R-:W1:Y:S01]  /*9640*/  S2R R20, SR_CTAID.Y ;  /* 0x0000000000147919 */ /* 0x000e620000002600 */
[----:B------:R-:W-:Y:S01]  /*9650*/  ULDC UR9, c[0x0][0x150] ;  /* 0x0000540000097ab9 */ /* 0x000fe20000000800 */
[----:B------:R-:W-:Y:S01]  /*9660*/  IMAD.MOV.U32 R4, RZ, RZ, R16 ;  /* 0x000000ffff047224 */ /* 0x000fe200078e0010 */
[----:B------:R-:W-:Y:S01]  /*9670*/  ISETP.NE.AND.EX P0, PT, RZ, UR7, PT, P0 ;  /* 0x00000007ff007c0c */ /* 0x000fe2000bf05300 */
[----:B------:R-:W-:Y:S01]  /*9680*/  IMAD.MOV.U32 R5, RZ, RZ, R17 ;  /* 0x000000ffff057224 */ /* 0x000fe200078e0011 */
[----:B0-----:R-:W-:-:S11]  /*9690*/  I2FP.F32.U32 R22, R15 ;  /* 0x0000000f00167245 */ /* 0x001fd60000201000 */
[----:B------:R-:W-:Y:S05]  /*96a0*/  @!P0 BRA `(.L_x_309) ;  /* 0x0000000000288947 */ /* 0x000fea0003800000 */
[----:B------:R-:W-:Y:S02]  /*96b0*/  ULDC UR5, c[0x0][0x634] ;  /* 0x00018d0000057ab9 */ /* 0x000fe40000000800 */
[----:B------:R-:W-:-:S05]  /*96c0*/  IADD3 R5, P0, R16, UR5, RZ ;  /* 0x0000000510057c10 */ /* 0x000fca000ff1e0ff */
[----:B------:R-:W-:-:S04]  /*96d0*/  IMAD.X R21, RZ, RZ, R17, P0 ;  /* 0x000000ffff157224 */ /* 0x000fc800000e0611 */
[----:B------:R-:W-:-:S04]  /*96e0*/  IMAD.WIDE.U32 R6, R21, UR6, RZ ;  /* 0x0000000615067c25 */ /* 0x000fc8000f8e00ff */
[----:B------:R-:W-:-:S04]  /*96f0*/  IMAD.WIDE.U32 R6, P0, R5, UR7, R6 ;  /* 0x0000000705067c25 */ /* 0x000fc8000f800006 */
[----:B------:R-:W-:-:S04]  /*9700*/  IMAD.WIDE.U32 R4, R5, UR6, RZ ;  /* 0x0000000605047c25 */ /* 0x000fc8000f8e00ff */
[----:B------:R-:W-:Y:S01]  /*9710*/  IMAD.MOV.U32 R4, RZ, RZ, R7 ;  /* 0x000000ffff047224 */ /* 0x000fe200078e0007 */
[----:B------:R-:W-:Y:S01]  /*9720*/  IADD3 RZ, P1, R5, R6, RZ ;  /* 0x0000000605ff7210 */ /* 0x000fe20007f3e0ff */
[----:B------:R-:W-:-:S04]  /*9730*/  IMAD.X R5, RZ, RZ, RZ, P0 ;  /* 0x000000ffff057224 */ /* 0x000fc800000e06ff */
[----:B------:R-:W-:-:S08]  /*9740*/  IMAD.WIDE.U32.X R4, R21, UR7, R4, P1 ;  /* 0x0000000715047c25 */ /* 0x000fd000088e0404 */
.L_x_309:
[--C-:B------:R-:W-:Y:S01]  /*9750*/  SHF.R.U64 R14, R4, UR8, R5.reuse ;  /* 0x00000008040e7c19 */ /* 0x100fe20008001205 */
[----:B------:R-:W-:Y:S01]  /*9760*/  FMUL R22, R22, UR9 ;  /* 0x0000000916167c20 */ /* 0x000fe20008400000 */
[----:B------:R-:W-:Y:S01]  /*9770*/  SHF.R.U32.HI R4, RZ, UR8, R5 ;  /* 0x00000008ff047c19 */ /* 0x000fe20008011605 */
[----:B------:R-:W0:Y:S01]  /*9780*/  LDC R6, c[0x0][0x144] ;  /* 0x00005100ff067b82 */ /* 0x000e220000000800 */
[----:B------:R-:W-:Y:S01]  /*9790*/  IADD3 R5, P0, RZ, -R14, RZ ;  /* 0x8000000eff057210 */ /* 0x000fe20007f1e0ff */
[----:B------:R-:W-:Y:S01]  /*97a0*/  ULDC UR5, c[0x0][0x154] ;  /* 0x0000550000057ab9 */ /* 0x000fe20000000800 */
[----:B-1----:R-:W-:Y:S01]  /*97b0*/  I2FP.F32.U32 R7, R20 ;  /* 0x0000001400077245 */ /* 0x002fe20000201000 */
[----:B------:R-:W1:Y:S01]  /*97c0*/  F2I.U32.TRUNC.NTZ R22, R22 ;  /* 0x0000001600167305 */ /* 0x000e62000020f000 */
[----:B------:R-:W-:Y:S01]  /*97d0*/  ULDC.64 UR6, c[0x0][0x620] ;  /* 0x0001880000067ab9 */ /* 0x000fe20000000a00 */
[----:B------:R-:W-:Y:S01]  /*97e0*/  IMAD.X R4, RZ, RZ, ~R4, P0 ;  /* 0x000000ffff047224 */ /* 0x000fe200000e0e04 */
[----:B------:R-:W-:Y:S01]  /*97f0*/  ISETP.NE.AND P2, PT, R2, 0x1, PT ;  /* 0x000000010200780c */ /* 0x000fe20003f45270 */
[----:B------:R-:W-:Y:S01]  /*9800*/  FMUL R23, R7, UR5 ;  /* 0x0000000507177c20 */ /* 0x000fe20008400000 */
[----:B------:R-:W2:Y:S01]  /*9810*/  LDC R25, c[0x0][0x148] ;  /* 0x00005200ff197b82 */ /* 0x000ea20000000800 */
[----:B------:R-:W-:Y:S01]  /*9820*/  IMAD R4, R4, UR6, RZ ;  /* 0x0000000604047c24 */ /* 0x000fe2000f8e02ff */
[----:B------:R-:W-:-:S03]  /*9830*/  ULDC UR5, c[0x0][0x618] ;  /* 0x0001860000057ab9 */ /* 0x000fc60000000800 */
[----:B------:R-:W3:Y:S01]  /*9840*/  F2I.U32.TRUNC.NTZ R23, R23 ;  /* 0x0000001700177305 */ /* 0x000ee2000020f000 */
[C---:B------:R-:W-:Y:S02]  /*9850*/  IMAD R7, R5.reuse, UR7, R4 ;  /* 0x0000000705077c24 */ /* 0x040fe4000f8e0204 */
[----:B------:R-:W-:Y:S01]  /*9860*/  IMAD.WIDE.U32 R4, R5, UR6, R16 ;  /* 0x0000000605047c25 */ /* 0x000fe2000f8e0010 */
[----:B------:R-:W-:Y:S02]  /*9870*/  ULDC.64 UR6, c[0x0][0x640] ;  /* 0x0001900000067ab9 */ /* 0x000fe40000000a00 */
[----:B------:R-:W-:Y:S01]  /*9880*/  ISETP.NE.U32.AND P0, PT, RZ, UR6, PT ;  /* 0x00000006ff007c0c */ /* 0x000fe2000bf05070 */
[----:B------:R-:W-:Y:S02]  /*9890*/  IMAD.IADD R5, R5, 0x1, R7 ;  /* 0x0000000105057824 */ /* 0x000fe400078e0207 */
[----:B-1----:R-:W-:Y:S01]  /*98a0*/  IMAD.MOV R22, RZ, RZ, -R22 ;  /* 0x000000ffff167224 */ /* 0x002fe200078e0a16 */
[----:B------:R-:W-:-:S02]  /*98b0*/  ISETP.NE.AND.EX P0, PT, RZ, UR7, PT, P0 ;  /* 0x00000007ff007c0c */ /* 0x000fc4000bf05300 */
[----:B------:R-:W-:Y:S01]  /*98c0*/  SHF.R.U64 R21, R4, UR5, R5 ;  /* 0x0000000504157c19 */ /* 0x000fe20008001205 */
[----:B0-----:R-:W-:Y:S01]  /*98d0*/  IMAD R15, R6, R22, R15 ;  /* 0x00000016060f7224 */ /* 0x001fe200078e020f */
[----:B------:R-:W-:Y:S01]  /*98e0*/  SHF.R.U32.HI R4, RZ, UR5, R5 ;  /* 0x00000005ff047c19 */ /* 0x000fe20008011605 */
[----:B------:R-:W-:Y:S01]  /*98f0*/  ULDC UR5, c[0x0][0x608] ;  /* 0x0001820000057ab9 */ /* 0x000fe20000000800 */
[----:B---3--:R-:W-:Y:S02]  /*9900*/  IMAD.MOV R6, RZ, RZ, -R23 ;  /* 0x000000ffff067224 */ /* 0x008fe400078e0a17 */
[--C-:B------:R-:W-:Y:S02]  /*9910*/  SHF.R.U64 R22, R21, UR5, R4.reuse ;  /* 0x0000000515167c19 */ /* 0x100fe40008001204 */
[----:B------:R-:W-:Y:S01]  /*9920*/  SHF.R.U32.HI R5, RZ, UR5, R4 ;  /* 0x00000005ff057c19 */ /* 0x000fe20008011604 */
[----:B------:R-:W-:Y:S01]  /*9930*/  ULDC UR5, c[0x0][0x658] ;  /* 0x0001960000057ab9 */ /* 0x000fe20000000800 */
[----:B--2---:R-:W-:-:S02]  /*9940*/  @P2 IMAD R15, R25, R6, R20 ;  /* 0x00000006190f2224 */ /* 0x004fc400078e0214 */
[--C-:B------:R-:W-:Y:S02]  /*9950*/  SHF.R.U64 R20, R22, UR5, R5.reuse ;  /* 0x0000000516147c19 */ /* 0x100fe40008001205 */
[----:B------:R-:W-:-:S03]  /*9960*/  SHF.R.U32.HI R23, RZ, UR5, R5 ;  /* 0x00000005ff177c19 */ /* 0x000fc60008011605 */
[----:B------:R-:W-:Y:S02]  /*9970*/  IMAD.MOV.U32 R6, RZ, RZ, R20 ;  /* 0x000000ffff067224 */ /* 0x000fe400078e0014 */
[----:B------:R-:W-:Y:S01]  /*9980*/  IMAD.MOV.U32 R5, RZ, RZ, R23 ;  /* 0x000000ffff057224 */ /* 0x000fe200078e0017 */
[----:B------:R-:W-:Y:S06]  /*9990*/  @!P0 BRA `(.L_x_310) ;  /* 0x00000000002c8947 */ /* 0x000fec0003800000 */
        /* <DEDUP_REMOVED lines=9> */
[----:B------:R-:W-:-:S04]  /*9a30*/  IMAD.WIDE.U32.X R4, R23, UR7, R4, P1 ;  /* 0x0000000717047c25 */ /* 0x000fc800088e0404 */
[----:B------:R-:W-:-:S07]  /*9a40*/  IMAD.MOV.U32 R6, RZ, RZ, R4 ;  /* 0x000000ffff067224 */ /* 0x000fce00078e0004 */
.L_x_310:
[----:B------:R-:W-:Y:S01]  /*9a50*/  ULDC UR5, c[0x0][0x648] ;  /* 0x0001920000057ab9 */ /* 0x000fe20000000800 */
[----:B------:R-:W-:Y:S01]  /*9a60*/  LOP3.LUT R4, R22, UR17, RZ, 0xc0, !PT ;  /* 0x0000001116047c12 */ /* 0x000fe2000f8ec0ff */
[----:B------:R-:W-:Y:S01]  /*9a70*/  ULDC UR6, c[0x0][0x610] ;  /* 0x0001840000067ab9 */ /* 0x000fe20000000800 */
[----:B------:R-:W-:Y:S01]  /*9a80*/  SHF.R.U64 R5, R6, UR5, R5 ;  /* 0x0000000506057c19 */ /* 0x000fe20008001205 */
[----:B------:R-:W-:Y:S01]  /*9a90*/  ULDC UR5, c[0x0][0x638] ;  /* 0x00018e0000057ab9 */ /* 0x000fe20000000800 */
[----:B------:R-:W-:-:S03]  /*9aa0*/  LOP3.LUT R21, R21, UR4, RZ, 0xc0, !PT ;  /* 0x0000000415157c12 */ /* 0x000fc6000f8ec0ff */
[----:B------:R-:W-:Y:S02]  /*9ab0*/  IMAD.MOV R7, RZ, RZ, -R5 ;  /* 0x000000ffff077224 */ /* 0x000fe400078e0a05 */
[----:B------:R-:W-:Y:S02]  /*9ac0*/  IMAD R4, R5, UR18, R4 ;  /* 0x0000001205047c24 */ /* 0x000fe4000f8e0204 */
[----:B------:R-:W-:Y:S01]  /*9ad0*/  IMAD R20, R7, UR5, R20 ;  /* 0x0000000507147c24 */ /* 0x000fe2000f8e0214 */
[----:B------:R-:W-:Y:S01]  /*9ae0*/  ULDC UR5, c[0x0][0x600] ;  /* 0x0001800000057ab9 */ /* 0x000fe20000000800 */
[----:B------:R-:W-:Y:S02]  /*9af0*/  IMAD R15, R4, UR6, R15 ;  /* 0x00000006040f7c24 */ /* 0x000fe4000f8e020f */
[----:B------:R-:W-:Y:S02]  /*9b00*/  IMAD R6, R20, UR5, R21 ;  /* 0x0000000514067c24 */ /* 0x000fe4000f8e0215 */
[----:B------:R-:W-:-:S03]  /*9b10*/  IMAD.MOV.U32 R4, RZ, RZ, 0x1 ;  /* 0x00000001ff047424 */ /* 0x000fc600078e00ff */
[----:B------:R-:W-:Y:S02]  /*9b20*/  SEL R20, R6, R15, !P2 ;  /* 0x0000000f06147207 */ /* 0x000fe40005000000 */
[----:B------:R-:W-:Y:S01]  /*9b30*/  SEL R21, R15, R6, !P2 ;  /* 0x000000060f157207 */ /* 0x000fe20005000000 */
[----:B------:R-:W-:-:S07]  /*9b40*/  IMAD.MOV.U32 R6, RZ, RZ, R14 ;  /* 0x000000ffff067224 */ /* 0x000fce00078e000e */
.L_x_308:
[----:B------:R-:W-:Y:S05]  /*9b50*/  BSYNC B1 ;  /* 0x0000000000017941 */ /* 0x000fea0003800000 */
.L_x_307:
[----:B------:R-:W-:-:S13]  /*9b60*/  LOP3.LUT P0, RZ, R4, 0xff, RZ, 0xc0, !PT ;  /* 0x000000ff04ff7812 */ /* 0x000fda000780c0ff */
[----:B------:R-:W-:Y:S05]  /*9b70*/  @P0 BRA `(.L_x_311) ;  /* 0xfffffff400400947 */ /* 0x000fea000383ffff */
[----:B------:R-:W-:Y:S05]  /*9b80*/  BSYNC B0 ;  /* 0x0000000000007941 */ /* 0x000fea0003800000 */
.L_x_300:
[----:B------:R-:W-:-:S03]  /*9b90*/  UMOV UR5, 0xffffffff ;  /* 0xffffffff00057882 */ /* 0x000fc60000000000 */
[----:B------:R-:W-:Y:S05]  /*9ba0*/  BRA.DIV UR5, `(.L_x_312) ;  /* 0x0000000605387947 */ /* 0x000fea000b800000 */
[----:B------:R-:W-:-:S13]  /*9bb0*/  ELECT P6, URZ, PT ;  /* 0x00000000003f782f */ /* 0x000fda00038c0000 */
.L_x_327:
[----:B------:R-:W-:Y:S04]  /*9bc0*/  BSSY B0, `(.L_x_313) ;  /* 0x0000034000007945 */ /* 0x000fe80003800000 */
[----:B------:R-:W-:Y:S05]  /*9bd0*/  @!P6 BRA `(.L_x_314) ;  /* 0x0000000000c8e947 */ /* 0x000fea0003800000 */
[----:B------:R-:W-:-:S04]  /*9be0*/  LOP3.LUT R19, R19, 0x2, RZ, 0xfc, !PT ;  /* 0x0000000213137812 */ /* 0x000fc800078efcff */
[----:B------:R-:W-:-:S13]  /*9bf0*/  ISETP.NE.AND P0, PT, R19, 0x3, PT ;  /* 0x000000031300780c */ /* 0x000fda0003f05270 */
[----:B------:R-:W-:Y:S05]  /*9c00*/  @!P0 BRA `(.L_x_315) ;  /* 0x0000000000048947 */ /* 0x000fea0003800000 */
[----:B------:R-:W-:Y:S01]  /*9c10*/  BPT.TRAP 0x1 ;  /* 0x000000040000795c */ /* 0x000fe20000300000 */
.L_x_315:
[----:B------:R-:W0:Y:S01]  /*9c20*/  S2R R5, SR_CgaCtaId ;  /* 0x0000000000057919 */ /* 0x000e220000008800 */
[----:B------:R-:W-:Y:S02]  /*9c30*/  MOV R2, 0x400 ;  /* 0x0000040000027802 */ /* 0x000fe40000000f00 */
[----:B------:R-:W-:Y:S02]  /*9c40*/  SHF.L.U32 R4, R0, 0x1f, RZ ;  /* 0x0000001f00047819 */ /* 0x000fe400000006ff */
[----:B0-----:R-:W-:-:S05]  /*9c50*/  LEA R2, R5, R2, 0x18 ;  /* 0x0000000205027211 */ /* 0x001fca00078ec0ff */
[----:B------:R-:W-:-:S04]  /*9c60*/  VIADD R2, R2, 0x28 ;  /* 0x0000002802027836 */ /* 0x000fc80000000000 */
[C---:B------:R-:W-:Y:S02]  /*9c70*/  IMAD R7, R3.reuse, 0x8, R2 ;  /* 0x0000000803077824 */ /* 0x040fe400078e0202 */
[----:B------:R-:W-:Y:S02]  /*9c80*/  VIADD R3, R3, 0x1 ;  /* 0x0000000103037836 */ /* 0x000fe40000000000 */
[----:B------:R-:W0:Y:S03]  /*9c90*/  SYNCS.PHASECHK.TRANS64.TRYWAIT P0, [R7+URZ], R4 ;  /* 0x00000004070075a7 */ /* 0x000e26000800017f */
[----:B------:R-:W-:-:S04]  /*9ca0*/  ISETP.NE.AND P1, PT, R3, 0x5, PT ;  /* 0x000000050300780c */ /* 0x000fc80003f25270 */
[----:B------:R-:W-:Y:S02]  /*9cb0*/  SEL R5, RZ, 0x1, P1 ;  /* 0x00000001ff057807 */ /* 0x000fe40000800000 */
[----:B------:R-:W-:Y:S02]  /*9cc0*/  SEL R3, R3, RZ, P1 ;  /* 0x000000ff03037207 */ /* 0x000fe40000800000 */
[----:B------:R-:W-:-:S03]  /*9cd0*/  LOP3.LUT R6, R0, R5, RZ, 0x3c, !PT ;  /* 0x0000000500067212 */ /* 0x000fc600078e3cff */
[----:B------:R-:W-:Y:S01]  /*9ce0*/  IMAD R8, R3, 0x8, R2 ;  /* 0x0000000803087824 */ /* 0x000fe200078e0202 */
[----:B------:R-:W-:Y:S01]  /*9cf0*/  SHF.L.U32 R5, R6, 0x1f, RZ ;  /* 0x0000001f06057819 */ /* 0x000fe200000006ff */
[----:B0-----:R-:W-:Y:S06]  /*9d00*/  @!P0 BRA `(.L_x_316) ;  /* 0x0000000400008947 */ /* 0x001fec0003800000 */
.L_x_328:
[----:B------:R-:W1:Y:S01]  /*9d10*/  SYNCS.PHASECHK.TRANS64.TRYWAIT P0, [R8+URZ], R5 ;  /* 0x00000005080075a7 */ /* 0x000e62000800017f */
[----:B------:R-:W-:-:S05]  /*9d20*/  VIADD R0, R3, 0x1 ;  /* 0x0000000103007836 */ /* 0x000fca0000000000 */
[----:B------:R-:W-:-:S04]  /*9d30*/  ISETP.NE.AND P1, PT, R0, 0x5, PT ;  /* 0x000000050000780c */ /* 0x000fc80003f25270 */
[----:B------:R-:W-:Y:S02]  /*9d40*/  SEL R3, RZ, 0x1, P1 ;  /* 0x00000001ff037807 */ /* 0x000fe40000800000 */
[----:B0-----:R-:W-:Y:S02]  /*9d50*/  SEL R7, R0, RZ, P1 ;  /* 0x000000ff00077207 */ /* 0x001fe40000800000 */
[----:B------:R-:W-:-:S03]  /*9d60*/  LOP3.LUT R6, R6, R3, RZ, 0x3c, !PT ;  /* 0x0000000306067212 */ /* 0x000fc600078e3cff */
[----:B------:R-:W-:Y:S01]  /*9d70*/  IMAD R9, R7, 0x8, R2 ;  /* 0x0000000807097824 */ /* 0x000fe200078e0202 */
[----:B------:R-:W-:Y:S01]  /*9d80*/  SHF.L.U32 R4, R6, 0x1f, RZ ;  /* 0x0000001f06047819 */ /* 0x000fe200000006ff */
[----:B-1----:R-:W-:Y:S06]  /*9d90*/  @!P0 BRA `(.L_x_317) ;  /* 0x0000000000f08947 */ /* 0x002fec0003800000 */
.L_x_329:
[----:B------:R-:W1:Y:S01]  /*9da0*/  SYNCS.PHASECHK.TRANS64.TRYWAIT P0, [R9+URZ], R4 ;  /* 0x00000004090075a7 */ /* 0x000e62000800017f */
[----:B------:R-:W-:-:S05]  /*9db0*/  VIADD R0, R7, 0x1 ;  /* 0x0000000107007836 */ /* 0x000fca0000000000 */
[----:B------:R-:W-:-:S04]  /*9dc0*/  ISETP.NE.AND P1, PT, R0, 0x5, PT ;  /* 0x000000050000780c */ /* 0x000fc80003f25270 */
[----:B------:R-:W-:Y:S02]  /*9dd0*/  SEL R3, RZ, 0x1, P1 ;  /* 0x00000001ff037807 */ /* 0x000fe40000800000 */
[----:B------:R-:W-:Y:S02]  /*9de0*/  SEL R7, R0, RZ, P1 ;  /* 0x000000ff00077207 */ /* 0x000fe40000800000 */
[----:B------:R-:W-:-:S03]  /*9df0*/  LOP3.LUT R11, R6, R3, RZ, 0x3c, !PT ;  /* 0x00000003060b7212 */ /* 0x000fc600078e3cff */
[----:B------:R-:W-:Y:S01]  /*9e00*/  IMAD R6, R7, 0x8, R2 ;  /* 0x0000000807067824 */ /* 0x000fe200078e0202 */
[----:B0-----:R-:W-:Y:S01]  /*9e10*/  SHF.L.U32 R5, R11, 0x1f, RZ ;  /* 0x0000001f0b057819 */ /* 0x001fe200000006ff */
[----:B-1----:R-:W-:Y:S06]  /*9e20*/  @!P0 BRA `(.L_x_318) ;  /* 0x0000000000e08947 */ /* 0x002fec0003800000 */
.L_x_330:
[----:B------:R-:W1:Y:S01]  /*9e30*/  SYNCS.PHASECHK.TRANS64.TRYWAIT P0, [R6+URZ], R5 ;  /* 0x00000005060075a7 */ /* 0x000e62000800017f */
[----:B------:R-:W-:-:S05]  /*9e40*/  VIADD R0, R7, 0x1 ;  /* 0x0000000107007836 */ /* 0x000fca0000000000 */
[----:B------:R-:W-:-:S04]  /*9e50*/  ISETP.NE.AND P1, PT, R0, 0x5, PT ;  /* 0x000000050000780c */ /* 0x000fc80003f25270 */
[----:B0-----:R-:W-:Y:S02]  /*9e60*/  SEL R4, RZ, 0x1, P1 ;  /* 0x00000001ff047807 */ /* 0x001fe40000800000 */
[----:B------:R-:W-:Y:S02]  /*9e70*/  SEL R3, R0, RZ, P1 ;  /* 0x000000ff00037207 */ /* 0x000fe40000800000 */
[----:B------:R-:W-:Y:S01]  /*9e80*/  LOP3.LUT R0, R11, R4, RZ, 0x3c, !PT ;  /* 0x000000040b007212 */ /* 0x000fe200078e3cff */
[----:B-1----:R-:W-:Y:S06]  /*9e90*/  @!P0 BRA `(.L_x_319) ;  /* 0x0000000000d88947 */ /* 0x002fec0003800000 */
.L_x_331:
[----:B------:R-:W-:Y:S01]  /*9ea0*/  IMAD R3, R3, 0x8, R2 ;  /* 0x0000000803037824 */ /* 0x000fe200078e0202 */
[----:B------:R-:W-:-:S07]  /*9eb0*/  SHF.L.U32 R0, R0, 0x1f, RZ ;  /* 0x0000001f00007819 */ /* 0x000fce00000006ff */
.L_x_320:
[----:B-1----:R1:W2:Y:S02]  /*9ec0*/  SYNCS.PHASECHK.TRANS64.TRYWAIT P0, [R3+URZ], R0 ;  /* 0x00000000030075a7 */ /* 0x0022a4000800017f */
[----:B--2---:R-:W-:Y:S05]  /*9ed0*/  @!P0 NANOSLEEP.SYNCS 0x989680 ;  /* 0x009896800000895d */ /* 0x004fea0003900000 */
[----:B------:R-:W2:Y:S02]  /*9ee0*/  @!P0 SYNCS.PHASECHK.TRANS64 P0, [R3+URZ], R0 ;  /* 0x00000000030085a7 */ /* 0x000ea4000800007f */
[----:B--2---:R-:W-:Y:S05]  /*9ef0*/  @!P0 BRA `(.L_x_320) ;  /* 0xfffffffc00f08947 */ /* 0x004fea000383ffff */
.L_x_314:
[----:B------:R-:W-:Y:S05]  /*9f00*/  BSYNC B0 ;  /* 0x0000000000007941 */ /* 0x000fea0003800000 */
.L_x_313:
[----:B------:R-:W-:Y:S05]  /*9f10*/  EXIT ;  /* 0x000000000000794d */ /* 0x000fea0003800000 */
.L_x_21:
[----:B----4-:R4:W0:Y:S02]  /*9f20*/  SYNCS.PHASECHK.TRANS64.TRYWAIT P1, [R3+URZ], R0 ;  /* 0x00000000030075a7 */ /* 0x010824000802017f */
[----:B0-----:R-:W-:Y:S05]  /*9f30*/  @!P1 NANOSLEEP.SYNCS 0x989680 ;  /* 0x009896800000995d */ /* 0x001fea0003900000 */
[----:B------:R-:W0:Y:S02]  /*9f40*/  @!P1 SYNCS.PHASECHK.TRANS64 P1, [R3+URZ], R0 ;  /* 0x00000000030095a7 */ /* 0x000e24000802007f */
[----:B0-----:R-:W-:Y:S05]  /*9f50*/  @!P1 BRA `(.L_x_21) ;  /* 0xfffffffc00f09947 */ /* 0x001fea000383ffff */
[----:B------:R-:W-:Y:S05]  /*9f60*/  BRA `(.L_x_20) ;  /* 0xffffff7400787947 */ /* 0x000fea000383ffff */
.L_x_26:
[----:B-1----:R1:W3:Y:S02]  /*9f70*/  SYNCS.PHASECHK.TRANS64.TRYWAIT P1, [R5+URZ], R4 ;  /* 0x00000004050075a7 */ /* 0x0022e4000802017f */
[----:B---3--:R-:W-:Y:S05]  /*9f80*/  @!P1 NANOSLEEP.SYNCS 0x989680 ;  /* 0x009896800000995d */ /* 0x008fea0003900000 */
[----:B------:R-:W3:Y:S02]  /*9f90*/  @!P1 SYNCS.PHASECHK.TRANS64 P1, [R5+URZ], R4 ;  /* 0x00000004050095a7 */ /* 0x000ee4000802007f */
[----:B---3--:R-:W-:Y:S05]  /*9fa0*/  @!P1 BRA `(.L_x_26) ;  /* 0xfffffffc00f09947 */ /* 0x008fea000383ffff */
[----:B------:R-:W-:Y:S05]  /*9fb0*/  BRA `(.L_x_25) ;  /* 0xffffff78001c7947 */ /* 0x000fea000383ffff */
.L_x_301:
[----:B------:R-:W-:Y:S01]  /*9fc0*/  BSSY B1, `(.L_x_321) ;  /* 0x0000006000017945 */ /* 0x000fe20003800000 */
[----:B------:R-:W-:-:S07]  /*9fd0*/  IMAD.MOV.U32 R15, RZ, RZ, -0x1 ;  /* 0xffffffffff0f7424 */ /* 0x000fce00078e00ff */
[----:B------:R-:W-:Y:S05]  /*9fe0*/  WARPSYNC.COLLECTIVE R15, `(.L_x_322) ;  /* 0x000000000f0c7348 */ /* 0x000fea0003c00000 */
[----:B------:R-:W-:Y:S02]  /*9ff0*/  ELECT P6, UR62, PT ;  /* 0x00000000003e782f */ /* 0x000fe400038c0000 */
[----:B------:R-:W-:Y:S01]  /*a000*/  MOV R14, UR62 ;  /* 0x0000003e000e7c02 */ /* 0x000fe20008000f00 */
[----:B------:R-:W-:Y:S10]  /*a010*/  ENDCOLLECTIVE ;  /* 0x000000000000791b */ /* 0x000ff40003800000 */
.L_x_322:
[----:B------:R-:W-:Y:S05]  /*a020*/  BSYNC B1 ;  /* 0x0000000000017941 */ /* 0x000fea0003800000 */
.L_x_321:
[----:B------:R-:W-:Y:S05]  /*a030*/  BRA `(.L_x_323) ;  /* 0xfffffff0001c7947 */ /* 0x000fea000383ffff */
.L_x_304:
[----:B-1----:R1:W2:Y:S02]  /*a040*/  SYNCS.PHASECHK.TRANS64.TRYWAIT P0, [R23+URZ+0x28], R14 ;  /* 0x0000280e170075a7 */ /* 0x0022a4000800017f */
[----:B--2---:R-:W-:Y:S05]  /*a050*/  @!P0 NANOSLEEP.SYNCS 0x989680 ;  /* 0x009896800000895d */ /* 0x004fea0003900000 */
[----:B------:R-:W2:Y:S02]  /*a060*/  @!P0 SYNCS.PHASECHK.TRANS64 P0, [R23+URZ+0x28], R14 ;  /* 0x0000280e170085a7 */ /* 0x000ea4000800007f */
[----:B--2---:R-:W-:Y:S05]  /*a070*/  @!P0 BRA `(.L_x_304) ;  /* 0xfffffffc00f08947 */ /* 0x004fea000383ffff */
[----:B------:R-:W-:Y:S05]  /*a080*/  BRA `(.L_x_324) ;  /* 0xfffffff000547947 */ /* 0x000fea000383ffff */
.L_x_312:
[----:B------:R-:W-:Y:S01]  /*a090*/  BSSY B0, `(.L_x_325) ;  /* 0x0000006000007945 */ /* 0x000fe20003800000 */
[----:B------:R-:W-:-:S07]  /*a0a0*/  IMAD.MOV.U32 R15, RZ, RZ, -0x1 ;  /* 0xffffffffff0f7424 */ /* 0x000fce00078e00ff */
[----:B------:R-:W-:Y:S05]  /*a0b0*/  WARPSYNC.COLLECTIVE R15, `(.L_x_326) ;  /* 0x000000000f0c7348 */ /* 0x000fea0003c00000 */
[----:B------:R-:W-:Y:S02]  /*a0c0*/  ELECT P6, UR62, PT ;  /* 0x00000000003e782f */ /* 0x000fe400038c0000 */
[----:B------:R-:W-:Y:S01]  /*a0d0*/  MOV R14, UR62 ;  /* 0x0000003e000e7c02 */ /* 0x000fe20008000f00 */
[----:B------:R-:W-:Y:S10]  /*a0e0*/  ENDCOLLECTIVE ;  /* 0x000000000000791b */ /* 0x000ff40003800000 */
.L_x_326:
[----:B------:R-:W-:Y:S05]  /*a0f0*/  BSYNC B0 ;  /* 0x0000000000007941 */ /* 0x000fea0003800000 */
.L_x_325:
[----:B------:R-:W-:Y:S05]  /*a100*/  BRA `(.L_x_327) ;  /* 0xfffffff800ac7947 */ /* 0x000fea000383ffff */
.L_x_316:
[----:B0-----:R0:W1:Y:S02]  /*a110*/  SYNCS.PHASECHK.TRANS64.TRYWAIT P0, [R7+URZ], R4 ;  /* 0x00000004070075a7 */ /* 0x001064000800017f */
[----:B-1----:R-:W-:Y:S05]  /*a120*/  @!P0 NANOSLEEP.SYNCS 0x989680 ;  /* 0x009896800000895d */ /* 0x002fea0003900000 */
[----:B------:R-:W1:Y:S02]  /*a130*/  @!P0 SYNCS.PHASECHK.TRANS64 P0, [R7+URZ], R4 ;  /* 0x00000004070085a7 */ /* 0x000e64000800007f */
[----:B-1----:R-:W-:Y:S05]  /*a140*/  @!P0 BRA `(.L_x_316) ;  /* 0xfffffffc00f08947 */ /* 0x002fea000383ffff */
[----:B------:R-:W-:Y:S05]  /*a150*/  BRA `(.L_x_328) ;  /* 0xfffffff800ec7947 */ /* 0x000fea000383ffff */
.L_x_317:
[----:B0-----:R0:W1:Y:S02]  /*a160*/  SYNCS.PHASECHK.TRANS64.TRYWAIT P0, [R8+URZ], R5 ;  /* 0x00000005080075a7 */ /* 0x001064000800017f */
[----:B-1----:R-:W-:Y:S05]  /*a170*/  @!P0 NANOSLEEP.SYNCS 0x989680 ;  /* 0x009896800000895d */ /* 0x002fea0003900000 */
[----:B------:R-:W1:Y:S02]  /*a180*/  @!P0 SYNCS.PHASECHK.TRANS64 P0, [R8+URZ], R5 ;  /* 0x00000005080085a7 */ /* 0x000e64000800007f */
[----:B-1----:R-:W-:Y:S05]  /*a190*/  @!P0 BRA `(.L_x_317) ;  /* 0xfffffffc00f08947 */ /* 0x002fea000383ffff */
[----:B------:R-:W-:Y:S05]  /*a1a0*/  BRA `(.L_x_329) ;  /* 0xfffffff800fc7947 */ /* 0x000fea000383ffff */
.L_x_318:
[----:B0-----:R0:W1:Y:S02]  /*a1b0*/  SYNCS.PHASECHK.TRANS64.TRYWAIT P0, [R9+URZ], R4 ;  /* 0x00000004090075a7 */ /* 0x001064000800017f */
[----:B-1----:R-:W-:Y:S05]  /*a1c0*/  @!P0 NANOSLEEP.SYNCS 0x989680 ;  /* 0x009896800000895d */ /* 0x002fea0003900000 */
[----:B------:R-:W1:Y:S02]  /*a1d0*/  @!P0 SYNCS.PHASECHK.TRANS64 P0, [R9+URZ], R4 ;  /* 0x00000004090085a7 */ /* 0x000e64000800007f */
[----:B-1----:R-:W-:Y:S05]  /*a1e0*/  @!P0 BRA `(.L_x_318) ;  /* 0xfffffffc00f08947 */ /* 0x002fea000383ffff */
[----:B------:R-:W-:Y:S05]  /*a1f0*/  BRA `(.L_x_330) ;  /* 0xfffffffc000c7947 */ /* 0x000fea000383ffff */
.L_x_319:
[----:B0-----:R0:W1:Y:S02]  /*a200*/  SYNCS.PHASECHK.TRANS64.TRYWAIT P0, [R6+URZ], R5 ;  /* 0x00000005060075a7 */ /* 0x001064000800017f */
[----:B-1----:R-:W-:Y:S05]  /*a210*/  @!P0 NANOSLEEP.SYNCS 0x989680 ;  /* 0x009896800000895d */ /* 0x002fea0003900000 */
[----:B------:R-:W1:Y:S02]  /*a220*/  @!P0 SYNCS.PHASECHK.TRANS64 P0, [R6+URZ], R5 ;  /* 0x00000005060085a7 */ /* 0x000e64000800007f */
[----:B-1----:R-:W-:Y:S05]  /*a230*/  @!P0 BRA `(.L_x_319) ;  /* 0xfffffffc00f08947 */ /* 0x002fea000383ffff */
[----:B------:R-:W-:Y:S05]  /*a240*/  BRA `(.L_x_331) ;  /* 0xfffffffc00147947 */ /* 0x000fea000383ffff */
.L_x_332:
[----:B------:R-:W-:-:S00]  /*a250*/  BRA `(.L_x_332) ;  /* 0xfffffffc00fc7947 */ /* 0x000fc0000383ffff */
[----:B------:R-:W-:-:S00]  /*a260*/  NOP ;  /* 0x0000000000007918 */ /* 0x000fc00000000000 */
        /* <DEDUP_REMOVED lines=9> */
.L_x_333:


//--------------------- .nv.global.init           --------------------------
	.section	.nv.global.init,"aw",@progbits
.nv.global.init:
	.type		$str$22,@object
	.size		$str$22,($str$23 - $str$22)
$str$22:
        /*0000*/ 	.byte	0x6b, 0x5f, 0x74, 0x69, 0x6c, 0x65, 0x5f, 0x63, 0x6f, 0x75, 0x6e, 0x74, 0x20, 0x3e, 0x3d, 0x20
        /*0010*/ 	.byte	0x31, 0x00
	.type		$str$23,@object
	.size		$str$23,(__unnamed_1 - $str$23)
$str$23:
        /*0012*/ 	.byte	0x2f, 0x74, 0x6d, 0x70, 0x2f, 0x63, 0x75, 0x74, 0x6c, 0x61, 0x73, 0x73, 0x5f, 0x73, 0x77, 0x65
        /*0022*/ 	.byte	0x65, 0x70, 0x5f, 0x73, 0x72, 0x63, 0x2f, 0x69, 0x6e, 0x63, 0x6c, 0x75, 0x64, 0x65, 0x2f, 0x63
        /*0032*/ 	.byte	0x75, 0x74, 0x6c, 0x61, 0x73, 0x73, 0x2f, 0x67, 0x65, 0x6d, 0x6d, 0x2f, 0x63, 0x6f, 0x6c, 0x6c
        /*0042*/ 	.byte	0x65, 0x63, 0x74, 0x69, 0x76, 0x65, 0x2f, 0x73, 0x6d, 0x39, 0x30, 0x5f, 0x6d, 0x6d, 0x61, 0x5f
        /*0052*/ 	.byte	0x74, 0x6d, 0x61, 0x5f, 0x67, 0x6d, 0x6d, 0x61, 0x5f, 0x73, 0x73, 0x5f, 0x77, 0x61, 0x72, 0x70
        /*0062*/ 	.byte	0x73, 0x70, 0x65, 0x63, 0x69, 0x61, 0x6c, 0x69, 0x7a, 0x65, 0x64, 0x2e, 0x68, 0x70, 0x70, 0x00
	.type		__unnamed_1,@object
	.size		__unnamed_1,(.L_0 - __unnamed_1)
__unnamed_1:
        /*0072*/ 	.byte	0x76, 0x6f, 0x69, 0x64, 0x20, 0x63, 0x75, 0x74, 0x6c, 0x61, 0x73, 0x73, 0x3a, 0x3a, 0x67, 0x65
        /* <DEDUP_REMOVED lines=172> */
        /*0b42*/ 	.byte	0x3a, 0x69, 0x64, 0x65, 0x6e, 0x74, 0x69, 0x74, 0x79, 0x5d, 0x00
.L_0:


//--------------------- .nv.shared._ZN7cutlass13device_kernelINS_4gemm6kernel13GemmUniversalIN4cute5tupleIJiiiiEEENS1_10collective13CollectiveMmaINS1_34MainloopSm90TmaGmmaWarpSpecializedILi5ENS5_IJNS4_1CILi2EEENSA_ILi1EEESC_EEENS1_35KernelTmaWarpSpecializedCooperativeEEENS5_IJNSA_ILi256EEENSA_ILi128EEENSA_ILi32EEEEEEaNS5_IJlSC_lEEEaSK_NS4_8TiledMMAINS4_8MMA_AtomIJNS4_4SM904GMMA27MMA_64x128x32_S32S8S8_SS_TNEEEENS4_6LayoutISD_NS5_IJSC_NSA_ILi0EEESS_EEEEENS5_IJNS4_10UnderscoreESV_SV_EEEEENS4_13SM90_TMA_LOADENS4_14ComposedLayoutINS4_7SwizzleILi1ELi4ELi3EEENS4_18smem_ptr_flag_bitsILi8EEENSR_INS5_IJNSA_ILi8EEESI_EEENS5_IJSI_SC_EEEEEEEvNS4_8identityENS4_23SM90_TMA_LOAD_MULTICASTES18_vS19_EENS_8epilogue10collective6detail29Sm90TmaWarpSpecializedAdapterINS1D_15DefaultEpilogueIaSK_SK_NS1C_6thread17LinearCombinationIaLi1EiiLNS1H_9ScaleType4KindE0ELNS_15FloatRoundStyleE2EaEENS1_15EpilogueDefaultEEEEEvvEEEEvNT_6ParamsE --------------------------
	.section	.nv.shared._ZN7cutlass13device_kernelINS_4gemm6kernel13GemmUniversalIN4cute5tupleIJiiiiEEENS1_10collective13CollectiveMmaINS1_34MainloopSm90TmaGmmaWarpSpecializedILi5ENS5_IJNS4_1CILi2EEENSA_ILi1EEESC_EEENS1_35KernelTmaWarpSpecializedCooperativeEEENS5_IJNSA_ILi256EEENSA_ILi128EEENSA_ILi32EEEEEEaNS5_IJlSC_lEEEaSK_NS4_8TiledMMAINS4_8MMA_AtomIJNS4_4SM904GMMA27MMA_64x128x32_S32S8S8_SS_TNEEEENS4_6LayoutISD_NS5_IJSC_NSA_ILi0EEESS_EEEEENS5_IJNS4_10UnderscoreESV_SV_EEEEENS4_13SM90_TMA_LOADENS4_14ComposedLayoutINS4_7SwizzleILi1ELi4ELi3EEENS4_18smem_ptr_flag_bitsILi8EEENSR_INS5_IJNSA_ILi8EEESI_EEENS5_IJSI_SC_EEEEEEEvNS4_8identityENS4_23SM90_TMA_LOAD_MULTICASTES18_vS19_EENS_8epilogue10collective6detail29Sm90TmaWarpSpecializedAdapterINS1D_15DefaultEpilogueIaSK_SK_NS1C_6thread17LinearCombinationIaLi1EiiLNS1H_9ScaleType4KindE0ELNS_15FloatRoundStyleE2EaEENS1_15EpilogueDefaultEEEEEvvEEEEvNT_6ParamsE,"aw",@nobits
	.sectionflags	@""
	.align	16
	.zero		1024


//--------------------- .nv.shared.reserved.0     --------------------------
	.section	.nv.shared.reserved.0,"aw",@nobits
	.weak		__nv_reservedSMEM_offset_0_alias
	.size		__nv_reservedSMEM_offset_0_alias, 0, 0
	.other		__nv_reservedSMEM_offset_0_alias,@"STO_CUDA_RESERVED_SHARED STV_DEFAULT"
__nv_reservedSMEM_offset_0_alias:
	.zero		0


//--------------------- .nv.global                --------------------------
	.section	.nv.global,"aw",@nobits
.nv.global:
	.type		_ZN39_INTERNAL_22a98fc5_4_k_cu_e688661f_75284cute1_E,@object
	.size		_ZN39_INTERNAL_22a98fc5_4_k_cu_e688661f_75284cute1_E,(_ZN39_INTERNAL_22a98fc5_4_k_cu_e688661f_75284cuda3std3__45__cpo6cbeginE - _ZN39_INTERNAL_22a98fc5_4_k_cu_e688661f_75284cute1_E)
_ZN39_INTERNAL_22a98fc5_4_k_cu_e688661f_75284cute1_E:
	.zero		1
	.type		_ZN39_INTERNAL_22a98fc5_4_k_cu_e688661f_75284cuda3std3__45__cpo6cbeginE,@object
	.size		_ZN39_INTERNAL_22a98fc5_4_k_cu_e688661f_75284cuda3std3__45__cpo6cbeginE,(_ZN39_INTERNAL_22a98fc5_4_k_cu_e688661f_75284cuda3std3__48in_placeE - _ZN39_INTERNAL_22a98fc5_4_k_cu_e688661f_75284cuda3std3__45__cpo6cbeginE)
_ZN39_INTERNAL_22a98fc5_4_k_cu_e688661f_75284cuda3std3__45__cpo6cbeginE:
	.zero		1
	.type		_ZN39_INTERNAL_22a98fc5_4_k_cu_e688661f_75284cuda3std3__48in_placeE,@object
	.size		_ZN39_INTERNAL_22a98fc5_4_k_cu_e688661f_75284cuda3std3__48in_placeE,(_ZN39_INTERNAL_22a98fc5_4_k_cu_e688661f_75284cuda3std6ranges3__45__cpo9iter_moveE - _ZN39_INTERNAL_22a98fc5_4_k_cu_e688661f_75284cuda3std3__48in_placeE)
_ZN39_INTERNAL_22a98fc5_4_k_cu_e688661f_75284cuda3std3__48in_placeE:
	.zero		1
	.type		_ZN39_INTERNAL_22a98fc5_4_k_cu_e688661f_75284cuda3std6ranges3__45__cpo9iter_moveE,@object
	.size		_ZN39_INTERNAL_22a98fc5_4_k_cu_e688661f_75284cuda3std6ranges3__45__cpo9iter_moveE,(_ZN39_INTERNAL_22a98fc5_4_k_cu_e688661f_75284cuda3std3__45__cpo5beginE - _ZN39_INTERNAL_22a98fc5_4_k_cu_e688661f_75284cuda3std6ranges3__45__cpo9iter_moveE)
_ZN39_INTERNAL_22a98fc5_4_k_cu_e688661f_75284cuda3std6ranges3__45__cpo9iter_moveE:
	.zero		1
	.type		_ZN39_INTERNAL_22a98fc5_4_k_cu_e688661f_75284cuda3std3__45__cpo5beginE,@object
	.size		_ZN39_INTERNAL_22a98fc5_4_k_cu_e688661f_75284cuda3std3__45__cpo5beginE,(_ZN39_INTERNAL_22a98fc5_4_k_cu_e688661f_75284cuda3std3__441_GLOBAL__N__22a98fc5_4_k_cu_e688661f_75286ignoreE - _ZN39_INTERNAL_22a98fc5_4_k_cu_e688661f_75284cuda3std3__45__cpo5beginE)
_ZN39_INTERNAL_22a98fc5_4_k_cu_e688661f_75284cuda3std3__45__cpo5beginE:
	.zero		1
	.type		_ZN39_INTERNAL_22a98fc5_4_k_cu_e688661f_75284cuda3std3__441_GLOBAL__N__22a98fc5_4_k_cu_e688661f_75286ignoreE,@object
	.size		_ZN39_INTERNAL_22a98fc5_4_k_cu_e688661f_75284cuda3std3__441_GLOBAL__N__22a98fc5_4_k_cu_e688661f_75286ignoreE,(_ZN39_INTERNAL_22a98fc5_4_k_cu_e688661f_75284cute7productE - _ZN39_INTERNAL_22a98fc5_4_k_cu_e688661f_75284cuda3std3__441_GLOBAL__N__22a98fc5_4_k_cu_e688661f_75286ignoreE)
_ZN39_INTERNAL_22a98fc5_4_k_cu_e688661f_75284cuda3std3__441_GLOBAL__N__22a98fc5_4_k_cu_e688661f_75286ignoreE:
	.zero		1
	.type		_ZN39_INTERNAL_22a98fc5_4_k_cu_e688661f_75284cute7productE,@object
	.size		_ZN39_INTERNAL_22a98fc5_4_k_cu_e688661f_75284cute7productE,(_ZN39_INTERNAL_22a98fc5_4_k_cu_e688661f_75284cuda3std3__45__cpo3endE - _ZN39_INTERNAL_22a98fc5_4_k_cu_e688661f_75284cute7productE)
_ZN39_INTERNAL_22a98fc5_4_k_cu_e688661f_75284cute7productE:
	.zero		1
	.type		_ZN39_INTERNAL_22a98fc5_4_k_cu_e688661f_75284cuda3std3__45__cpo3endE,@object
	.size		_ZN39_INTERNAL_22a98fc5_4_k_cu_e688661f_75284cuda3std3__45__cpo3endE,(_ZN39_INTERNAL_22a98fc5_4_k_cu_e688661f_75284cuda3std3__419piecewise_constructE - _ZN39_INTERNAL_22a98fc5_4_k_cu_e688661f_75284cuda3std3__45__cpo3endE)
_ZN39_INTERNAL_22a98fc5_4_k_cu_e688661f_75284cuda3std3__45__cpo3endE:
	.zero		1
	.type		_ZN39_INTERNAL_22a98fc5_4_k_cu_e688661f_75284cuda3std3__419piecewise_constructE,@object
	.size		_ZN39_INTERNAL_22a98fc5_4_k_cu_e688661f_75284cuda3std3__419piecewise_constructE,(_ZN39_INTERNAL_22a98fc5_4_k_cu_e688661f_75284cuda3std3__45__cpo4cendE - _ZN39_INTERNAL_22a98fc5_4_k_cu_e688661f_75284cuda3std3__419piecewise_constructE)
_ZN39_INTERNAL_22a98fc5_4_k_cu_e688661f_75284cuda3std3__419piecewise_constructE:
	.zero		1
	.type		_ZN39_INTERNAL_22a98fc5_4_k_cu_e688661f_75284cuda3std3__45__cpo4cendE,@object
	.size		_ZN39_INTERNAL_22a98fc5_4_k_cu_e688661f_75284cuda3std3__45__cpo4cendE,(_ZN39_INTERNAL_22a98fc5_4_k_cu_e688661f_75284cuda3std6ranges3__45__cpo4swapE - _ZN39_INTERNAL_22a98fc5_4_k_cu_e688661f_75284cuda3std3__45__cpo4cendE)
_ZN39_INTERNAL_22a98fc5_4_k_cu_e688661f_75284cuda3std3__45__cpo4cendE:
	.zero		1
	.type		_ZN39_INTERNAL_22a98fc5_4_k_cu_e688661f_75284cuda3std6ranges3__45__cpo4swapE,@object
	.size		_ZN39_INTERNAL_22a98fc5_4_k_cu_e688661f_75284cuda3std6ranges3__45__cpo4swapE,(.L_8 - _ZN39_INTERNAL_22a98fc5_4_k_cu_e688661f_75284cuda3std6ranges3__45__cpo4swapE)
_ZN39_INTERNAL_22a98fc5_4_k_cu_e688661f_75284cuda3std6ranges3__45__cpo4swapE:
	.zero		1
.L_8:


//--------------------- .nv.constant0._ZN7cutlass13device_kernelINS_4gemm6kernel13GemmUniversalIN4cute5tupleIJiiiiEEENS1_10collective13CollectiveMmaINS1_34MainloopSm90TmaGmmaWarpSpecializedILi5ENS5_IJNS4_1CILi2EEENSA_ILi1EEESC_EEENS1_35KernelTmaWarpSpecializedCooperativeEEENS5_IJNSA_ILi256EEENSA_ILi128EEENSA_ILi32EEEEEEaNS5_IJlSC_lEEEaSK_NS4_8TiledMMAINS4_8MMA_AtomIJNS4_4SM904GMMA27MMA_64x128x32_S32S8S8_SS_TNEEEENS4_6LayoutISD_NS5_IJSC_NSA_ILi0EEESS_EEEEENS5_IJNS4_10UnderscoreESV_SV_EEEEENS4_13SM90_TMA_LOADENS4_14ComposedLayoutINS4_7SwizzleILi1ELi4ELi3EEENS4_18smem_ptr_flag_bitsILi8EEENSR_INS5_IJNSA_ILi8EEESI_EEENS5_IJSI_SC_EEEEEEEvNS4_8identityENS4_23SM90_TMA_LOAD_MULTICASTES18_vS19_EENS_8epilogue10collective6detail29Sm90TmaWarpSpecializedAdapterINS1D_15DefaultEpilogueIaSK_SK_NS1C_6thread17LinearCombinationIaLi1EiiLNS1H_9ScaleType4KindE0ELNS_15FloatRoundStyleE2EaEENS1_15EpilogueDefaultEEEEEvvEEEEvNT_6ParamsE --------------------------
	.section	.nv.constant0._ZN7cutlass13device_kernelINS_4gemm6kernel13GemmUniversalIN4cute5tupleIJiiiiEEENS1_10collective13CollectiveMmaINS1_34MainloopSm90TmaGmmaWarpSpecializedILi5ENS5_IJNS4_1CILi2EEENSA_ILi1EEESC_EEENS1_35KernelTmaWarpSpecializedCooperativeEEENS5_IJNSA_ILi256EEENSA_ILi128EEENSA_ILi32EEEEEEaNS5_IJlSC_lEEEaSK_NS4_8TiledMMAINS4_8MMA_AtomIJNS4_4SM904GMMA27MMA_64x128x32_S32S8S8_SS_TNEEEENS4_6LayoutISD_NS5_IJSC_NSA_ILi0EEESS_EEEEENS5_IJNS4_10UnderscoreESV_SV_EEEEENS4_13SM90_TMA_LOADENS4_14ComposedLayoutINS4_7SwizzleILi1ELi4ELi3EEENS4_18smem_ptr_flag_bitsILi8EEENSR_INS5_IJNSA_ILi8EEESI_EEENS5_IJSI_SC_EEEEEEEvNS4_8identityENS4_23SM90_TMA_LOAD_MULTICASTES18_vS19_EENS_8epilogue10collective6detail29Sm90TmaWarpSpecializedAdapterINS1D_15DefaultEpilogueIaSK_SK_NS1C_6thread17LinearCombinationIaLi1EiiLNS1H_9ScaleType4KindE0ELNS_15FloatRoundStyleE2EaEENS1_15EpilogueDefaultEEEEEvvEEEEvNT_6ParamsE,"a",@progbits
	.sectionflags	@""
	.align	4
.nv.constant0._ZN7cutlass13device_kernelINS_4gemm6kernel13GemmUniversalIN4cute5tupleIJiiiiEEENS1_10collective13CollectiveMmaINS1_34MainloopSm90TmaGmmaWarpSpecializedILi5ENS5_IJNS4_1CILi2EEENSA_ILi1EEESC_EEENS1_35KernelTmaWarpSpecializedCooperativeEEENS5_IJNSA_ILi256EEENSA_ILi128EEENSA_ILi32EEEEEEaNS5_IJlSC_lEEEaSK_NS4_8TiledMMAINS4_8MMA_AtomIJNS4_4SM904GMMA27MMA_64x128x32_S32S8S8_SS_TNEEEENS4_6LayoutISD_NS5_IJSC_NSA_ILi0EEESS_EEEEENS5_IJNS4_10UnderscoreESV_SV_EEEEENS4_13SM90_TMA_LOADENS4_14ComposedLayoutINS4_7SwizzleILi1ELi4ELi3EEENS4_18smem_ptr_flag_bitsILi8EEENSR_INS5_IJNSA_ILi8EEESI_EEENS5_IJSI_SC_EEEEEEEvNS4_8identityENS4_23SM90_TMA_LOAD_MULTICASTES18_vS19_EENS_8epilogue10collective6detail29Sm90TmaWarpSpecializedAdapterINS1D_15DefaultEpilogueIaSK_SK_NS1C_6thread17LinearCombinationIaLi1EiiLNS1H_9ScaleType4KindE0ELNS_15FloatRoundStyleE2EaEENS1_15EpilogueDefaultEEEEEvvEEEEvNT_6ParamsE:
	.zero		1664


//--------------------- SYMBOLS --------------------------

	.type		.nv.reservedSmem.offset0,@object
	.size		.nv.reservedSmem.offset0,0x4
	.type		__assertfail,@function
